//
// Generated by NVIDIA NVVM Compiler
//
// Compiler Build ID: CL-36424714
// Cuda compilation tools, release 13.0, V13.0.88
// Based on NVVM 20.0.0
//

.version 9.0
.target sm_100
.address_size 64

	// .globl	_Z16SgemvNaiveKernelPKfS0_Pfii

.visible .entry _Z16SgemvNaiveKernelPKfS0_Pfii(
	.param .u64 .ptr .align 1 _Z16SgemvNaiveKernelPKfS0_Pfii_param_0,
	.param .u64 .ptr .align 1 _Z16SgemvNaiveKernelPKfS0_Pfii_param_1,
	.param .u64 .ptr .align 1 _Z16SgemvNaiveKernelPKfS0_Pfii_param_2,
	.param .u32 _Z16SgemvNaiveKernelPKfS0_Pfii_param_3,
	.param .u32 _Z16SgemvNaiveKernelPKfS0_Pfii_param_4
)
{
	.reg .pred 	%p<11>;
	.reg .b32 	%r<38>;
	.reg .b32 	%f<112>;
	.reg .b64 	%rd<31>;

	ld.param.u64 	%rd11, [_Z16SgemvNaiveKernelPKfS0_Pfii_param_0];
	ld.param.u64 	%rd12, [_Z16SgemvNaiveKernelPKfS0_Pfii_param_1];
	ld.param.u64 	%rd10, [_Z16SgemvNaiveKernelPKfS0_Pfii_param_2];
	ld.param.u32 	%r24, [_Z16SgemvNaiveKernelPKfS0_Pfii_param_3];
	ld.param.u32 	%r23, [_Z16SgemvNaiveKernelPKfS0_Pfii_param_4];
	cvta.to.global.u64 	%rd1, %rd12;
	cvta.to.global.u64 	%rd2, %rd11;
	mov.u32 	%r25, %ctaid.x;
	mov.u32 	%r26, %ntid.x;
	mov.u32 	%r27, %tid.x;
	mad.lo.s32 	%r1, %r25, %r26, %r27;
	setp.ge.s32 	%p1, %r1, %r24;
	@%p1 bra 	$L__BB0_15;
	mul.lo.s32 	%r2, %r23, %r1;
	setp.lt.s32 	%p2, %r23, 1;
	mov.f32 	%f111, 0f00000000;
	@%p2 bra 	$L__BB0_14;
	and.b32  	%r3, %r23, 15;
	setp.lt.u32 	%p3, %r23, 16;
	mov.f32 	%f111, 0f00000000;
	mov.b32 	%r34, 0;
	@%p3 bra 	$L__BB0_5;
	and.b32  	%r34, %r23, 2147483632;
	neg.s32 	%r32, %r34;
	add.s64 	%rd3, %rd2, 32;
	add.s64 	%rd29, %rd1, 32;
	mov.f32 	%f111, 0f00000000;
	mov.u32 	%r31, %r2;
$L__BB0_4:
	.pragma "nounroll";
	mul.wide.s32 	%rd13, %r31, 4;
	add.s64 	%rd14, %rd3, %rd13;
	ld.global.nc.f32 	%f18, [%rd14+-32];
	ld.global.nc.f32 	%f19, [%rd29+-32];
	fma.rn.f32 	%f20, %f18, %f19, %f111;
	ld.global.nc.f32 	%f21, [%rd14+-28];
	ld.global.nc.f32 	%f22, [%rd29+-28];
	fma.rn.f32 	%f23, %f21, %f22, %f20;
	ld.global.nc.f32 	%f24, [%rd14+-24];
	ld.global.nc.f32 	%f25, [%rd29+-24];
	fma.rn.f32 	%f26, %f24, %f25, %f23;
	ld.global.nc.f32 	%f27, [%rd14+-20];
	ld.global.nc.f32 	%f28, [%rd29+-20];
	fma.rn.f32 	%f29, %f27, %f28, %f26;
	ld.global.nc.f32 	%f30, [%rd14+-16];
	ld.global.nc.f32 	%f31, [%rd29+-16];
	fma.rn.f32 	%f32, %f30, %f31, %f29;
	ld.global.nc.f32 	%f33, [%rd14+-12];
	ld.global.nc.f32 	%f34, [%rd29+-12];
	fma.rn.f32 	%f35, %f33, %f34, %f32;
	ld.global.nc.f32 	%f36, [%rd14+-8];
	ld.global.nc.f32 	%f37, [%rd29+-8];
	fma.rn.f32 	%f38, %f36, %f37, %f35;
	ld.global.nc.f32 	%f39, [%rd14+-4];
	ld.global.nc.f32 	%f40, [%rd29+-4];
	fma.rn.f32 	%f41, %f39, %f40, %f38;
	ld.global.nc.f32 	%f42, [%rd14];
	ld.global.nc.f32 	%f43, [%rd29];
	fma.rn.f32 	%f44, %f42, %f43, %f41;
	ld.global.nc.f32 	%f45, [%rd14+4];
	ld.global.nc.f32 	%f46, [%rd29+4];
	fma.rn.f32 	%f47, %f45, %f46, %f44;
	ld.global.nc.f32 	%f48, [%rd14+8];
	ld.global.nc.f32 	%f49, [%rd29+8];
	fma.rn.f32 	%f50, %f48, %f49, %f47;
	ld.global.nc.f32 	%f51, [%rd14+12];
	ld.global.nc.f32 	%f52, [%rd29+12];
	fma.rn.f32 	%f53, %f51, %f52, %f50;
	ld.global.nc.f32 	%f54, [%rd14+16];
	ld.global.nc.f32 	%f55, [%rd29+16];
	fma.rn.f32 	%f56, %f54, %f55, %f53;
	ld.global.nc.f32 	%f57, [%rd14+20];
	ld.global.nc.f32 	%f58, [%rd29+20];
	fma.rn.f32 	%f59, %f57, %f58, %f56;
	ld.global.nc.f32 	%f60, [%rd14+24];
	ld.global.nc.f32 	%f61, [%rd29+24];
	fma.rn.f32 	%f62, %f60, %f61, %f59;
	ld.global.nc.f32 	%f63, [%rd14+28];
	ld.global.nc.f32 	%f64, [%rd29+28];
	fma.rn.f32 	%f111, %f63, %f64, %f62;
	add.s32 	%r32, %r32, 16;
	add.s32 	%r31, %r31, 16;
	add.s64 	%rd29, %rd29, 64;
	setp.ne.s32 	%p4, %r32, 0;
	@%p4 bra 	$L__BB0_4;
$L__BB0_5:
	setp.eq.s32 	%p5, %r3, 0;
	@%p5 bra 	$L__BB0_14;
	and.b32  	%r11, %r23, 7;
	setp.lt.u32 	%p6, %r3, 8;
	@%p6 bra 	$L__BB0_8;
	add.s32 	%r29, %r34, %r2;
	mul.wide.s32 	%rd15, %r29, 4;
	add.s64 	%rd16, %rd2, %rd15;
	ld.global.nc.f32 	%f66, [%rd16];
	mul.wide.u32 	%rd17, %r34, 4;
	add.s64 	%rd18, %rd1, %rd17;
	ld.global.nc.f32 	%f67, [%rd18];
	fma.rn.f32 	%f68, %f66, %f67, %f111;
	ld.global.nc.f32 	%f69, [%rd16+4];
	ld.global.nc.f32 	%f70, [%rd18+4];
	fma.rn.f32 	%f71, %f69, %f70, %f68;
	ld.global.nc.f32 	%f72, [%rd16+8];
	ld.global.nc.f32 	%f73, [%rd18+8];
	fma.rn.f32 	%f74, %f72, %f73, %f71;
	ld.global.nc.f32 	%f75, [%rd16+12];
	ld.global.nc.f32 	%f76, [%rd18+12];
	fma.rn.f32 	%f77, %f75, %f76, %f74;
	ld.global.nc.f32 	%f78, [%rd16+16];
	ld.global.nc.f32 	%f79, [%rd18+16];
	fma.rn.f32 	%f80, %f78, %f79, %f77;
	ld.global.nc.f32 	%f81, [%rd16+20];
	ld.global.nc.f32 	%f82, [%rd18+20];
	fma.rn.f32 	%f83, %f81, %f82, %f80;
	ld.global.nc.f32 	%f84, [%rd16+24];
	ld.global.nc.f32 	%f85, [%rd18+24];
	fma.rn.f32 	%f86, %f84, %f85, %f83;
	ld.global.nc.f32 	%f87, [%rd16+28];
	ld.global.nc.f32 	%f88, [%rd18+28];
	fma.rn.f32 	%f111, %f87, %f88, %f86;
	add.s32 	%r34, %r34, 8;
$L__BB0_8:
	setp.eq.s32 	%p7, %r11, 0;
	@%p7 bra 	$L__BB0_14;
	and.b32  	%r14, %r23, 3;
	setp.lt.u32 	%p8, %r11, 4;
	@%p8 bra 	$L__BB0_11;
	add.s32 	%r30, %r34, %r2;
	mul.wide.s32 	%rd19, %r30, 4;
	add.s64 	%rd20, %rd2, %rd19;
	ld.global.nc.f32 	%f90, [%rd20];
	mul.wide.u32 	%rd21, %r34, 4;
	add.s64 	%rd22, %rd1, %rd21;
	ld.global.nc.f32 	%f91, [%rd22];
	fma.rn.f32 	%f92, %f90, %f91, %f111;
	ld.global.nc.f32 	%f93, [%rd20+4];
	ld.global.nc.f32 	%f94, [%rd22+4];
	fma.rn.f32 	%f95, %f93, %f94, %f92;
	ld.global.nc.f32 	%f96, [%rd20+8];
	ld.global.nc.f32 	%f97, [%rd22+8];
	fma.rn.f32 	%f98, %f96, %f97, %f95;
	ld.global.nc.f32 	%f99, [%rd20+12];
	ld.global.nc.f32 	%f100, [%rd22+12];
	fma.rn.f32 	%f111, %f99, %f100, %f98;
	add.s32 	%r34, %r34, 4;
$L__BB0_11:
	setp.eq.s32 	%p9, %r14, 0;
	@%p9 bra 	$L__BB0_14;
	mul.wide.u32 	%rd23, %r34, 4;
	add.s64 	%rd30, %rd1, %rd23;
	add.s32 	%r37, %r34, %r2;
	neg.s32 	%r36, %r14;
$L__BB0_13:
	.pragma "nounroll";
	mul.wide.s32 	%rd24, %r37, 4;
	add.s64 	%rd25, %rd2, %rd24;
	ld.global.nc.f32 	%f101, [%rd25];
	ld.global.nc.f32 	%f102, [%rd30];
	fma.rn.f32 	%f111, %f101, %f102, %f111;
	add.s64 	%rd30, %rd30, 4;
	add.s32 	%r37, %r37, 1;
	add.s32 	%r36, %r36, 1;
	setp.ne.s32 	%p10, %r36, 0;
	@%p10 bra 	$L__BB0_13;
$L__BB0_14:
	cvta.to.global.u64 	%rd26, %rd10;
	mul.wide.s32 	%rd27, %r1, 4;
	add.s64 	%rd28, %rd26, %rd27;
	st.global.f32 	[%rd28], %f111;
$L__BB0_15:
	ret;

}
	// .globl	_Z8SgemvK32PKfS0_Pfii
.visible .entry _Z8SgemvK32PKfS0_Pfii(
	.param .u64 .ptr .align 1 _Z8SgemvK32PKfS0_Pfii_param_0,
	.param .u64 .ptr .align 1 _Z8SgemvK32PKfS0_Pfii_param_1,
	.param .u64 .ptr .align 1 _Z8SgemvK32PKfS0_Pfii_param_2,
	.param .u32 _Z8SgemvK32PKfS0_Pfii_param_3,
	.param .u32 _Z8SgemvK32PKfS0_Pfii_param_4
)
{
	.reg .pred 	%p<17>;
	.reg .b32 	%r<56>;
	.reg .b32 	%f<122>;
	.reg .b64 	%rd<33>;

	ld.param.u64 	%rd11, [_Z8SgemvK32PKfS0_Pfii_param_0];
	ld.param.u64 	%rd12, [_Z8SgemvK32PKfS0_Pfii_param_1];
	ld.param.u64 	%rd10, [_Z8SgemvK32PKfS0_Pfii_param_2];
	ld.param.u32 	%r28, [_Z8SgemvK32PKfS0_Pfii_param_3];
	ld.param.u32 	%r27, [_Z8SgemvK32PKfS0_Pfii_param_4];
	cvta.to.global.u64 	%rd1, %rd12;
	cvta.to.global.u64 	%rd2, %rd11;
	mov.u32 	%r29, %ctaid.x;
	mov.u32 	%r30, %ntid.y;
	mov.u32 	%r31, %tid.y;
	mad.lo.s32 	%r1, %r29, %r30, %r31;
	mov.u32 	%r2, %tid.x;
	setp.ge.s32 	%p1, %r1, %r28;
	@%p1 bra 	$L__BB1_16;
	mul.lo.s32 	%r3, %r27, %r1;
	setp.ge.s32 	%p2, %r2, %r27;
	mov.f32 	%f121, 0f00000000;
	@%p2 bra 	$L__BB1_14;
	not.b32 	%r32, %r2;
	add.s32 	%r33, %r27, %r32;
	shr.u32 	%r34, %r33, 5;
	add.s32 	%r4, %r34, 1;
	and.b32  	%r5, %r4, 15;
	setp.lt.u32 	%p3, %r33, 480;
	mov.f32 	%f121, 0f00000000;
	mov.u32 	%r51, %r2;
	@%p3 bra 	$L__BB1_5;
	and.b32  	%r35, %r4, 268435440;
	neg.s32 	%r49, %r35;
	add.s64 	%rd3, %rd2, 1024;
	add.s32 	%r48, %r2, %r3;
	mul.wide.u32 	%rd13, %r2, 4;
	add.s64 	%rd14, %rd13, %rd1;
	add.s64 	%rd31, %rd14, 1024;
	mov.f32 	%f121, 0f00000000;
	mov.u32 	%r51, %r2;
$L__BB1_4:
	.pragma "nounroll";
	mul.wide.s32 	%rd15, %r48, 4;
	add.s64 	%rd16, %rd3, %rd15;
	ld.global.nc.f32 	%f19, [%rd16+-1024];
	ld.global.nc.f32 	%f20, [%rd31+-1024];
	fma.rn.f32 	%f21, %f19, %f20, %f121;
	ld.global.nc.f32 	%f22, [%rd16+-896];
	ld.global.nc.f32 	%f23, [%rd31+-896];
	fma.rn.f32 	%f24, %f22, %f23, %f21;
	ld.global.nc.f32 	%f25, [%rd16+-768];
	ld.global.nc.f32 	%f26, [%rd31+-768];
	fma.rn.f32 	%f27, %f25, %f26, %f24;
	ld.global.nc.f32 	%f28, [%rd16+-640];
	ld.global.nc.f32 	%f29, [%rd31+-640];
	fma.rn.f32 	%f30, %f28, %f29, %f27;
	ld.global.nc.f32 	%f31, [%rd16+-512];
	ld.global.nc.f32 	%f32, [%rd31+-512];
	fma.rn.f32 	%f33, %f31, %f32, %f30;
	ld.global.nc.f32 	%f34, [%rd16+-384];
	ld.global.nc.f32 	%f35, [%rd31+-384];
	fma.rn.f32 	%f36, %f34, %f35, %f33;
	ld.global.nc.f32 	%f37, [%rd16+-256];
	ld.global.nc.f32 	%f38, [%rd31+-256];
	fma.rn.f32 	%f39, %f37, %f38, %f36;
	ld.global.nc.f32 	%f40, [%rd16+-128];
	ld.global.nc.f32 	%f41, [%rd31+-128];
	fma.rn.f32 	%f42, %f40, %f41, %f39;
	ld.global.nc.f32 	%f43, [%rd16];
	ld.global.nc.f32 	%f44, [%rd31];
	fma.rn.f32 	%f45, %f43, %f44, %f42;
	ld.global.nc.f32 	%f46, [%rd16+128];
	ld.global.nc.f32 	%f47, [%rd31+128];
	fma.rn.f32 	%f48, %f46, %f47, %f45;
	ld.global.nc.f32 	%f49, [%rd16+256];
	ld.global.nc.f32 	%f50, [%rd31+256];
	fma.rn.f32 	%f51, %f49, %f50, %f48;
	ld.global.nc.f32 	%f52, [%rd16+384];
	ld.global.nc.f32 	%f53, [%rd31+384];
	fma.rn.f32 	%f54, %f52, %f53, %f51;
	ld.global.nc.f32 	%f55, [%rd16+512];
	ld.global.nc.f32 	%f56, [%rd31+512];
	fma.rn.f32 	%f57, %f55, %f56, %f54;
	ld.global.nc.f32 	%f58, [%rd16+640];
	ld.global.nc.f32 	%f59, [%rd31+640];
	fma.rn.f32 	%f60, %f58, %f59, %f57;
	ld.global.nc.f32 	%f61, [%rd16+768];
	ld.global.nc.f32 	%f62, [%rd31+768];
	fma.rn.f32 	%f63, %f61, %f62, %f60;
	ld.global.nc.f32 	%f64, [%rd16+896];
	ld.global.nc.f32 	%f65, [%rd31+896];
	fma.rn.f32 	%f121, %f64, %f65, %f63;
	add.s32 	%r51, %r51, 512;
	add.s32 	%r49, %r49, 16;
	add.s32 	%r48, %r48, 512;
	add.s64 	%rd31, %rd31, 2048;
	setp.ne.s32 	%p4, %r49, 0;
	@%p4 bra 	$L__BB1_4;
$L__BB1_5:
	setp.eq.s32 	%p5, %r5, 0;
	@%p5 bra 	$L__BB1_14;
	and.b32  	%r15, %r4, 7;
	setp.lt.u32 	%p6, %r5, 8;
	@%p6 bra 	$L__BB1_8;
	add.s32 	%r36, %r51, %r3;
	mul.wide.s32 	%rd17, %r36, 4;
	add.s64 	%rd18, %rd2, %rd17;
	ld.global.nc.f32 	%f67, [%rd18];
	mul.wide.u32 	%rd19, %r51, 4;
	add.s64 	%rd20, %rd1, %rd19;
	ld.global.nc.f32 	%f68, [%rd20];
	fma.rn.f32 	%f69, %f67, %f68, %f121;
	ld.global.nc.f32 	%f70, [%rd18+128];
	ld.global.nc.f32 	%f71, [%rd20+128];
	fma.rn.f32 	%f72, %f70, %f71, %f69;
	ld.global.nc.f32 	%f73, [%rd18+256];
	ld.global.nc.f32 	%f74, [%rd20+256];
	fma.rn.f32 	%f75, %f73, %f74, %f72;
	ld.global.nc.f32 	%f76, [%rd18+384];
	ld.global.nc.f32 	%f77, [%rd20+384];
	fma.rn.f32 	%f78, %f76, %f77, %f75;
	ld.global.nc.f32 	%f79, [%rd18+512];
	ld.global.nc.f32 	%f80, [%rd20+512];
	fma.rn.f32 	%f81, %f79, %f80, %f78;
	ld.global.nc.f32 	%f82, [%rd18+640];
	ld.global.nc.f32 	%f83, [%rd20+640];
	fma.rn.f32 	%f84, %f82, %f83, %f81;
	ld.global.nc.f32 	%f85, [%rd18+768];
	ld.global.nc.f32 	%f86, [%rd20+768];
	fma.rn.f32 	%f87, %f85, %f86, %f84;
	ld.global.nc.f32 	%f88, [%rd18+896];
	ld.global.nc.f32 	%f89, [%rd20+896];
	fma.rn.f32 	%f121, %f88, %f89, %f87;
	add.s32 	%r51, %r51, 256;
$L__BB1_8:
	setp.eq.s32 	%p7, %r15, 0;
	@%p7 bra 	$L__BB1_14;
	and.b32  	%r18, %r4, 3;
	setp.lt.u32 	%p8, %r15, 4;
	@%p8 bra 	$L__BB1_11;
	add.s32 	%r37, %r51, %r3;
	mul.wide.s32 	%rd21, %r37, 4;
	add.s64 	%rd22, %rd2, %rd21;
	ld.global.nc.f32 	%f91, [%rd22];
	mul.wide.u32 	%rd23, %r51, 4;
	add.s64 	%rd24, %rd1, %rd23;
	ld.global.nc.f32 	%f92, [%rd24];
	fma.rn.f32 	%f93, %f91, %f92, %f121;
	ld.global.nc.f32 	%f94, [%rd22+128];
	ld.global.nc.f32 	%f95, [%rd24+128];
	fma.rn.f32 	%f96, %f94, %f95, %f93;
	ld.global.nc.f32 	%f97, [%rd22+256];
	ld.global.nc.f32 	%f98, [%rd24+256];
	fma.rn.f32 	%f99, %f97, %f98, %f96;
	ld.global.nc.f32 	%f100, [%rd22+384];
	ld.global.nc.f32 	%f101, [%rd24+384];
	fma.rn.f32 	%f121, %f100, %f101, %f99;
	add.s32 	%r51, %r51, 128;
$L__BB1_11:
	setp.eq.s32 	%p9, %r18, 0;
	@%p9 bra 	$L__BB1_14;
	mul.wide.u32 	%rd25, %r51, 4;
	add.s64 	%rd32, %rd1, %rd25;
	add.s32 	%r55, %r51, %r3;
	neg.s32 	%r54, %r18;
$L__BB1_13:
	.pragma "nounroll";
	mul.wide.s32 	%rd26, %r55, 4;
	add.s64 	%rd27, %rd2, %rd26;
	ld.global.nc.f32 	%f102, [%rd27];
	ld.global.nc.f32 	%f103, [%rd32];
	fma.rn.f32 	%f121, %f102, %f103, %f121;
	add.s64 	%rd32, %rd32, 128;
	add.s32 	%r55, %r55, 32;
	add.s32 	%r54, %r54, 1;
	setp.ne.s32 	%p10, %r54, 0;
	@%p10 bra 	$L__BB1_13;
$L__BB1_14:
	mov.b32 	%r38, %f121;
	shfl.sync.down.b32	%r39|%p11, %r38, 16, 31, -1;
	mov.b32 	%f104, %r39;
	add.f32 	%f105, %f121, %f104;
	mov.b32 	%r40, %f105;
	shfl.sync.down.b32	%r41|%p12, %r40, 8, 31, -1;
	mov.b32 	%f106, %r41;
	add.f32 	%f107, %f105, %f106;
	mov.b32 	%r42, %f107;
	shfl.sync.down.b32	%r43|%p13, %r42, 4, 31, -1;
	mov.b32 	%f108, %r43;
	add.f32 	%f109, %f107, %f108;
	mov.b32 	%r44, %f109;
	shfl.sync.down.b32	%r45|%p14, %r44, 2, 31, -1;
	mov.b32 	%f110, %r45;
	add.f32 	%f111, %f109, %f110;
	mov.b32 	%r46, %f111;
	shfl.sync.down.b32	%r47|%p15, %r46, 1, 31, -1;
	mov.b32 	%f112, %r47;
	add.f32 	%f14, %f111, %f112;
	setp.ne.s32 	%p16, %r2, 0;
	@%p16 bra 	$L__BB1_16;
	cvta.to.global.u64 	%rd28, %rd10;
	mul.wide.s32 	%rd29, %r1, 4;
	add.s64 	%rd30, %rd28, %rd29;
	st.global.f32 	[%rd30], %f14;
$L__BB1_16:
	ret;

}
	// .globl	_Z9SgemvK128PKfS0_Pfii
.visible .entry _Z9SgemvK128PKfS0_Pfii(
	.param .u64 .ptr .align 1 _Z9SgemvK128PKfS0_Pfii_param_0,
	.param .u64 .ptr .align 1 _Z9SgemvK128PKfS0_Pfii_param_1,
	.param .u64 .ptr .align 1 _Z9SgemvK128PKfS0_Pfii_param_2,
	.param .u32 _Z9SgemvK128PKfS0_Pfii_param_3,
	.param .u32 _Z9SgemvK128PKfS0_Pfii_param_4
)
{
	.reg .pred 	%p<17>;
	.reg .b32 	%r<63>;
	.reg .b32 	%f<213>;
	.reg .b64 	%rd<78>;

	ld.param.u64 	%rd5, [_Z9SgemvK128PKfS0_Pfii_param_0];
	ld.param.u64 	%rd6, [_Z9SgemvK128PKfS0_Pfii_param_1];
	ld.param.u64 	%rd4, [_Z9SgemvK128PKfS0_Pfii_param_2];
	ld.param.u32 	%r20, [_Z9SgemvK128PKfS0_Pfii_param_3];
	ld.param.u32 	%r19, [_Z9SgemvK128PKfS0_Pfii_param_4];
	cvta.to.global.u64 	%rd1, %rd6;
	cvta.to.global.u64 	%rd2, %rd5;
	mov.u32 	%r21, %ctaid.x;
	mov.u32 	%r22, %ntid.y;
	mov.u32 	%r23, %tid.y;
	mad.lo.s32 	%r1, %r21, %r22, %r23;
	mov.u32 	%r2, %tid.x;
	setp.ge.s32 	%p1, %r1, %r20;
	@%p1 bra 	$L__BB2_15;
	shr.s32 	%r24, %r19, 31;
	shr.u32 	%r25, %r24, 25;
	add.s32 	%r26, %r19, %r25;
	shr.s32 	%r3, %r26, 7;
	setp.lt.s32 	%p2, %r19, 128;
	mov.f32 	%f212, 0f00000000;
	@%p2 bra 	$L__BB2_13;
	shl.b32 	%r4, %r2, 2;
	mul.lo.s32 	%r28, %r19, %r1;
	cvt.s64.s32 	%rd3, %r28;
	add.s32 	%r29, %r3, -1;
	and.b32  	%r5, %r3, 7;
	setp.lt.u32 	%p3, %r29, 7;
	mov.f32 	%f212, 0f00000000;
	mov.b32 	%r61, 0;
	@%p3 bra 	$L__BB2_5;
	and.b32  	%r61, %r3, 16777208;
	neg.s32 	%r59, %r61;
	add.s32 	%r58, %r4, 512;
	mov.f32 	%f212, 0f00000000;
$L__BB2_4:
	.pragma "nounroll";
	add.s32 	%r30, %r58, -512;
	cvt.s64.s32 	%rd7, %r30;
	add.s64 	%rd8, %rd7, %rd3;
	shl.b64 	%rd9, %rd8, 2;
	add.s64 	%rd10, %rd2, %rd9;
	mul.wide.s32 	%rd11, %r30, 4;
	add.s64 	%rd12, %rd1, %rd11;
	ld.global.nc.v4.f32 	{%f18, %f19, %f20, %f21}, [%rd10];
	ld.global.nc.v4.f32 	{%f22, %f23, %f24, %f25}, [%rd12];
	fma.rn.f32 	%f26, %f18, %f22, %f212;
	fma.rn.f32 	%f27, %f19, %f23, %f26;
	fma.rn.f32 	%f28, %f20, %f24, %f27;
	fma.rn.f32 	%f29, %f21, %f25, %f28;
	add.s32 	%r31, %r58, -384;
	cvt.s64.s32 	%rd13, %r31;
	add.s64 	%rd14, %rd13, %rd3;
	shl.b64 	%rd15, %rd14, 2;
	add.s64 	%rd16, %rd2, %rd15;
	ld.global.nc.v4.f32 	{%f30, %f31, %f32, %f33}, [%rd16];
	ld.global.nc.v4.f32 	{%f34, %f35, %f36, %f37}, [%rd12+512];
	fma.rn.f32 	%f38, %f30, %f34, %f29;
	fma.rn.f32 	%f39, %f31, %f35, %f38;
	fma.rn.f32 	%f40, %f32, %f36, %f39;
	fma.rn.f32 	%f41, %f33, %f37, %f40;
	add.s32 	%r32, %r58, -256;
	cvt.s64.s32 	%rd17, %r32;
	add.s64 	%rd18, %rd17, %rd3;
	shl.b64 	%rd19, %rd18, 2;
	add.s64 	%rd20, %rd2, %rd19;
	ld.global.nc.v4.f32 	{%f42, %f43, %f44, %f45}, [%rd20];
	ld.global.nc.v4.f32 	{%f46, %f47, %f48, %f49}, [%rd12+1024];
	fma.rn.f32 	%f50, %f42, %f46, %f41;
	fma.rn.f32 	%f51, %f43, %f47, %f50;
	fma.rn.f32 	%f52, %f44, %f48, %f51;
	fma.rn.f32 	%f53, %f45, %f49, %f52;
	add.s32 	%r33, %r58, -128;
	cvt.s64.s32 	%rd21, %r33;
	add.s64 	%rd22, %rd21, %rd3;
	shl.b64 	%rd23, %rd22, 2;
	add.s64 	%rd24, %rd2, %rd23;
	ld.global.nc.v4.f32 	{%f54, %f55, %f56, %f57}, [%rd24];
	ld.global.nc.v4.f32 	{%f58, %f59, %f60, %f61}, [%rd12+1536];
	fma.rn.f32 	%f62, %f54, %f58, %f53;
	fma.rn.f32 	%f63, %f55, %f59, %f62;
	fma.rn.f32 	%f64, %f56, %f60, %f63;
	fma.rn.f32 	%f65, %f57, %f61, %f64;
	add.s32 	%r34, %r58, 384;
	cvt.s64.s32 	%rd25, %r58;
	add.s64 	%rd26, %rd25, %rd3;
	shl.b64 	%rd27, %rd26, 2;
	add.s64 	%rd28, %rd2, %rd27;
	ld.global.nc.v4.f32 	{%f66, %f67, %f68, %f69}, [%rd28];
	ld.global.nc.v4.f32 	{%f70, %f71, %f72, %f73}, [%rd12+2048];
	fma.rn.f32 	%f74, %f66, %f70, %f65;
	fma.rn.f32 	%f75, %f67, %f71, %f74;
	fma.rn.f32 	%f76, %f68, %f72, %f75;
	fma.rn.f32 	%f77, %f69, %f73, %f76;
	add.s32 	%r35, %r58, 128;
	cvt.s64.s32 	%rd29, %r35;
	add.s64 	%rd30, %rd29, %rd3;
	shl.b64 	%rd31, %rd30, 2;
	add.s64 	%rd32, %rd2, %rd31;
	ld.global.nc.v4.f32 	{%f78, %f79, %f80, %f81}, [%rd32];
	ld.global.nc.v4.f32 	{%f82, %f83, %f84, %f85}, [%rd12+2560];
	fma.rn.f32 	%f86, %f78, %f82, %f77;
	fma.rn.f32 	%f87, %f79, %f83, %f86;
	fma.rn.f32 	%f88, %f80, %f84, %f87;
	fma.rn.f32 	%f89, %f81, %f85, %f88;
	add.s32 	%r36, %r58, 256;
	cvt.s64.s32 	%rd33, %r36;
	add.s64 	%rd34, %rd33, %rd3;
	shl.b64 	%rd35, %rd34, 2;
	add.s64 	%rd36, %rd2, %rd35;
	ld.global.nc.v4.f32 	{%f90, %f91, %f92, %f93}, [%rd36];
	ld.global.nc.v4.f32 	{%f94, %f95, %f96, %f97}, [%rd12+3072];
	fma.rn.f32 	%f98, %f90, %f94, %f89;
	fma.rn.f32 	%f99, %f91, %f95, %f98;
	fma.rn.f32 	%f100, %f92, %f96, %f99;
	fma.rn.f32 	%f101, %f93, %f97, %f100;
	cvt.s64.s32 	%rd37, %r34;
	add.s64 	%rd38, %rd37, %rd3;
	shl.b64 	%rd39, %rd38, 2;
	add.s64 	%rd40, %rd2, %rd39;
	ld.global.nc.v4.f32 	{%f102, %f103, %f104, %f105}, [%rd40];
	ld.global.nc.v4.f32 	{%f106, %f107, %f108, %f109}, [%rd12+3584];
	fma.rn.f32 	%f110, %f102, %f106, %f101;
	fma.rn.f32 	%f111, %f103, %f107, %f110;
	fma.rn.f32 	%f112, %f104, %f108, %f111;
	fma.rn.f32 	%f212, %f105, %f109, %f112;
	add.s32 	%r59, %r59, 8;
	add.s32 	%r58, %r58, 1024;
	setp.ne.s32 	%p4, %r59, 0;
	@%p4 bra 	$L__BB2_4;
$L__BB2_5:
	setp.eq.s32 	%p5, %r5, 0;
	@%p5 bra 	$L__BB2_13;
	and.b32  	%r14, %r3, 3;
	setp.lt.u32 	%p6, %r5, 4;
	@%p6 bra 	$L__BB2_8;
	shl.b32 	%r37, %r61, 7;
	add.s32 	%r38, %r37, %r4;
	cvt.s64.s32 	%rd41, %r38;
	add.s64 	%rd42, %rd41, %rd3;
	shl.b64 	%rd43, %rd42, 2;
	add.s64 	%rd44, %rd2, %rd43;
	mul.wide.s32 	%rd45, %r38, 4;
	add.s64 	%rd46, %rd1, %rd45;
	ld.global.nc.v4.f32 	{%f114, %f115, %f116, %f117}, [%rd44];
	ld.global.nc.v4.f32 	{%f118, %f119, %f120, %f121}, [%rd46];
	fma.rn.f32 	%f122, %f114, %f118, %f212;
	fma.rn.f32 	%f123, %f115, %f119, %f122;
	fma.rn.f32 	%f124, %f116, %f120, %f123;
	fma.rn.f32 	%f125, %f117, %f121, %f124;
	add.s32 	%r39, %r38, 128;
	cvt.s64.s32 	%rd47, %r39;
	add.s64 	%rd48, %rd47, %rd3;
	shl.b64 	%rd49, %rd48, 2;
	add.s64 	%rd50, %rd2, %rd49;
	ld.global.nc.v4.f32 	{%f126, %f127, %f128, %f129}, [%rd50];
	ld.global.nc.v4.f32 	{%f130, %f131, %f132, %f133}, [%rd46+512];
	fma.rn.f32 	%f134, %f126, %f130, %f125;
	fma.rn.f32 	%f135, %f127, %f131, %f134;
	fma.rn.f32 	%f136, %f128, %f132, %f135;
	fma.rn.f32 	%f137, %f129, %f133, %f136;
	add.s32 	%r40, %r38, 256;
	cvt.s64.s32 	%rd51, %r40;
	add.s64 	%rd52, %rd51, %rd3;
	shl.b64 	%rd53, %rd52, 2;
	add.s64 	%rd54, %rd2, %rd53;
	ld.global.nc.v4.f32 	{%f138, %f139, %f140, %f141}, [%rd54];
	ld.global.nc.v4.f32 	{%f142, %f143, %f144, %f145}, [%rd46+1024];
	fma.rn.f32 	%f146, %f138, %f142, %f137;
	fma.rn.f32 	%f147, %f139, %f143, %f146;
	fma.rn.f32 	%f148, %f140, %f144, %f147;
	fma.rn.f32 	%f149, %f141, %f145, %f148;
	add.s32 	%r41, %r38, 384;
	cvt.s64.s32 	%rd55, %r41;
	add.s64 	%rd56, %rd55, %rd3;
	shl.b64 	%rd57, %rd56, 2;
	add.s64 	%rd58, %rd2, %rd57;
	ld.global.nc.v4.f32 	{%f150, %f151, %f152, %f153}, [%rd58];
	ld.global.nc.v4.f32 	{%f154, %f155, %f156, %f157}, [%rd46+1536];
	fma.rn.f32 	%f158, %f150, %f154, %f149;
	fma.rn.f32 	%f159, %f151, %f155, %f158;
	fma.rn.f32 	%f160, %f152, %f156, %f159;
	fma.rn.f32 	%f212, %f153, %f157, %f160;
	add.s32 	%r61, %r61, 4;
$L__BB2_8:
	setp.eq.s32 	%p7, %r14, 0;
	@%p7 bra 	$L__BB2_13;
	setp.eq.s32 	%p8, %r14, 1;
	@%p8 bra 	$L__BB2_11;
	shl.b32 	%r42, %r61, 7;
	add.s32 	%r43, %r42, %r4;
	cvt.s64.s32 	%rd59, %r43;
	add.s64 	%rd60, %rd59, %rd3;
	shl.b64 	%rd61, %rd60, 2;
	add.s64 	%rd62, %rd2, %rd61;
	mul.wide.s32 	%rd63, %r43, 4;
	add.s64 	%rd64, %rd1, %rd63;
	ld.global.nc.v4.f32 	{%f162, %f163, %f164, %f165}, [%rd62];
	ld.global.nc.v4.f32 	{%f166, %f167, %f168, %f169}, [%rd64];
	fma.rn.f32 	%f170, %f162, %f166, %f212;
	fma.rn.f32 	%f171, %f163, %f167, %f170;
	fma.rn.f32 	%f172, %f164, %f168, %f171;
	fma.rn.f32 	%f173, %f165, %f169, %f172;
	add.s32 	%r44, %r43, 128;
	cvt.s64.s32 	%rd65, %r44;
	add.s64 	%rd66, %rd65, %rd3;
	shl.b64 	%rd67, %rd66, 2;
	add.s64 	%rd68, %rd2, %rd67;
	ld.global.nc.v4.f32 	{%f174, %f175, %f176, %f177}, [%rd68];
	ld.global.nc.v4.f32 	{%f178, %f179, %f180, %f181}, [%rd64+512];
	fma.rn.f32 	%f182, %f174, %f178, %f173;
	fma.rn.f32 	%f183, %f175, %f179, %f182;
	fma.rn.f32 	%f184, %f176, %f180, %f183;
	fma.rn.f32 	%f212, %f177, %f181, %f184;
	add.s32 	%r61, %r61, 2;
$L__BB2_11:
	and.b32  	%r45, %r3, 1;
	setp.eq.b32 	%p9, %r45, 1;
	not.pred 	%p10, %p9;
	@%p10 bra 	$L__BB2_13;
	shl.b32 	%r46, %r61, 7;
	add.s32 	%r47, %r46, %r4;
	cvt.s64.s32 	%rd69, %r47;
	add.s64 	%rd70, %rd69, %rd3;
	shl.b64 	%rd71, %rd70, 2;
	add.s64 	%rd72, %rd2, %rd71;
	mul.wide.s32 	%rd73, %r47, 4;
	add.s64 	%rd74, %rd1, %rd73;
	ld.global.nc.v4.f32 	{%f185, %f186, %f187, %f188}, [%rd72];
	ld.global.nc.v4.f32 	{%f189, %f190, %f191, %f192}, [%rd74];
	fma.rn.f32 	%f193, %f185, %f189, %f212;
	fma.rn.f32 	%f194, %f186, %f190, %f193;
	fma.rn.f32 	%f195, %f187, %f191, %f194;
	fma.rn.f32 	%f212, %f188, %f192, %f195;
$L__BB2_13:
	mov.b32 	%r48, %f212;
	shfl.sync.down.b32	%r49|%p11, %r48, 16, 31, -1;
	mov.b32 	%f196, %r49;
	add.f32 	%f197, %f212, %f196;
	mov.b32 	%r50, %f197;
	shfl.sync.down.b32	%r51|%p12, %r50, 8, 31, -1;
	mov.b32 	%f198, %r51;
	add.f32 	%f199, %f197, %f198;
	mov.b32 	%r52, %f199;
	shfl.sync.down.b32	%r53|%p13, %r52, 4, 31, -1;
	mov.b32 	%f200, %r53;
	add.f32 	%f201, %f199, %f200;
	mov.b32 	%r54, %f201;
	shfl.sync.down.b32	%r55|%p14, %r54, 2, 31, -1;
	mov.b32 	%f202, %r55;
	add.f32 	%f203, %f201, %f202;
	mov.b32 	%r56, %f203;
	shfl.sync.down.b32	%r57|%p15, %r56, 1, 31, -1;
	mov.b32 	%f204, %r57;
	add.f32 	%f13, %f203, %f204;
	setp.ne.s32 	%p16, %r2, 0;
	@%p16 bra 	$L__BB2_15;
	cvta.to.global.u64 	%rd75, %rd4;
	mul.wide.s32 	%rd76, %r1, 4;
	add.s64 	%rd77, %rd75, %rd76;
	st.global.f32 	[%rd77], %f13;
$L__BB2_15:
	ret;

}


// ===== COMPILED SASS (sm_100) =====

	.target	sm_100

	.elftype	@"ET_EXEC"


//--------------------- .note.nv.tkinfo           --------------------------
	.section	.note.nv.tkinfo,"",@"SHT_NOTE"
	.sectionflags	@"SHF_NOTE_NV_TKINFO"
	.tkinfo
        /*0018*/ 	.word	0x00000002
        /*0030*/ 	.string	""
        /*0030*/ 	.string	"ptxas"
        /*0030*/ 	.string	"Cuda compilation tools, release 13.0, V13.0.88"
        /*0030*/ 	.string	"Build cuda_13.0.r13.0/compiler.36424714_0"
        /*0030*/ 	.string	"-arch sm_100 -m 64 "



//--------------------- .note.nv.cuinfo           --------------------------
	.section	.note.nv.cuinfo,"",@"SHT_NOTE"
	.sectionflags	@"SHF_NOTE_NV_CUINFO"
        /*0018*/ 	.short	0x0002
        /*001a*/ 	.short	0x0064
        /*001c*/ 	.short	0x0082
	.zero		2


//--------------------- .nv.info                  --------------------------
	.section	.nv.info,"",@"SHT_CUDA_INFO"
	.align	4


	//----- nvinfo : EIATTR_REGCOUNT
	.align		4
        /*0000*/ 	.byte	0x04, 0x2f
        /*0002*/ 	.short	(.L_1 - .L_0)
	.align		4
.L_0:
        /*0004*/ 	.word	index@(_Z16SgemvNaiveKernelPKfS0_Pfii)
        /*0008*/ 	.word	0x0000001e


	//----- nvinfo : EIATTR_FRAME_SIZE
	.align		4
.L_1:
        /*000c*/ 	.byte	0x04, 0x11
        /*000e*/ 	.short	(.L_3 - .L_2)
	.align		4
.L_2:
        /*0010*/ 	.word	index@(_Z16SgemvNaiveKernelPKfS0_Pfii)
        /*0014*/ 	.word	0x00000000


	//----- nvinfo : EIATTR_REGCOUNT
	.align		4
.L_3:
        /*0018*/ 	.byte	0x04, 0x2f
        /*001a*/ 	.short	(.L_5 - .L_4)
	.align		4
.L_4:
        /*001c*/ 	.word	index@(_Z8SgemvK32PKfS0_Pfii)
        /*0020*/ 	.word	0x0000001f


	//----- nvinfo : EIATTR_FRAME_SIZE
	.align		4
.L_5:
        /*0024*/ 	.byte	0x04, 0x11
        /*0026*/ 	.short	(.L_7 - .L_6)
	.align		4
.L_6:
        /*0028*/ 	.word	index@(_Z8SgemvK32PKfS0_Pfii)
        /*002c*/ 	.word	0x00000000


	//----- nvinfo : EIATTR_REGCOUNT
	.align		4
.L_7:
        /*0030*/ 	.byte	0x04, 0x2f
        /*0032*/ 	.short	(.L_9 - .L_8)
	.align		4
.L_8:
        /*0034*/ 	.word	index@(_Z9SgemvK128PKfS0_Pfii)
        /*0038*/ 	.word	0x00000022


	//----- nvinfo : EIATTR_FRAME_SIZE
	.align		4
.L_9:
        /*003c*/ 	.byte	0x04, 0x11
        /*003e*/ 	.short	(.L_11 - .L_10)
	.align		4
.L_10:
        /*0040*/ 	.word	index@(_Z9SgemvK128PKfS0_Pfii)
        /*0044*/ 	.word	0x00000000


	//----- nvinfo : EIATTR_MIN_STACK_SIZE
	.align		4
.L_11:
        /*0048*/ 	.byte	0x04, 0x12
        /*004a*/ 	.short	(.L_13 - .L_12)
	.align		4
.L_12:
        /*004c*/ 	.word	index@(_Z9SgemvK128PKfS0_Pfii)
        /*0050*/ 	.word	0x00000000


	//----- nvinfo : EIATTR_MIN_STACK_SIZE
	.align		4
.L_13:
        /*0054*/ 	.byte	0x04, 0x12
        /*0056*/ 	.short	(.L_15 - .L_14)
	.align		4
.L_14:
        /*0058*/ 	.word	index@(_Z8SgemvK32PKfS0_Pfii)
        /*005c*/ 	.word	0x00000000


	//----- nvinfo : EIATTR_MIN_STACK_SIZE
	.align		4
.L_15:
        /*0060*/ 	.byte	0x04, 0x12
        /*0062*/ 	.short	(.L_17 - .L_16)
	.align		4
.L_16:
        /*0064*/ 	.word	index@(_Z16SgemvNaiveKernelPKfS0_Pfii)
        /*0068*/ 	.word	0x00000000
.L_17:


//--------------------- .nv.compat                --------------------------
	.section	.nv.compat,"",@"SHT_CUDA_COMPAT_INFO"
	.align	4
        /*0000*/ 	.byte	0x02, 0x09, 0x00, 0x00, 0x02, 0x02, 0x01, 0x00, 0x02, 0x05, 0x05, 0x00, 0x03, 0x07, 0x01, 0x01
        /*0010*/ 	.byte	0x02, 0x03, 0x00, 0x00, 0x02, 0x06, 0x01, 0x00, 0x04, 0x0b, 0x08, 0x00, 0x09, 0x00, 0x00, 0x00
        /*0020*/ 	.byte	0x00, 0x00, 0x00, 0x00


//--------------------- .nv.info._Z9SgemvK128PKfS0_Pfii --------------------------
	.section	.nv.info._Z9SgemvK128PKfS0_Pfii,"",@"SHT_CUDA_INFO"
	.sectionflags	@""
	.align	4


	//----- nvinfo : EIATTR_CUDA_API_VERSION
	.align		4
        /*0000*/ 	.byte	0x04, 0x37
        /*0002*/ 	.short	(.L_19 - .L_18)
.L_18:
        /*0004*/ 	.word	0x00000082


	//----- nvinfo : EIATTR_KPARAM_INFO
	.align		4
.L_19:
        /*0008*/ 	.byte	0x04, 0x17
        /*000a*/ 	.short	(.L_21 - .L_20)
.L_20:
        /*000c*/ 	.word	0x00000000
        /*0010*/ 	.short	0x0004
        /*0012*/ 	.short	0x001c
        /*0014*/ 	.byte	0x00, 0xf0, 0x11, 0x00


	//----- nvinfo : EIATTR_KPARAM_INFO
	.align		4
.L_21:
        /*0018*/ 	.byte	0x04, 0x17
        /*001a*/ 	.short	(.L_23 - .L_22)
.L_22:
        /*001c*/ 	.word	0x00000000
        /*0020*/ 	.short	0x0003
        /*0022*/ 	.short	0x0018
        /*0024*/ 	.byte	0x00, 0xf0, 0x11, 0x00


	//----- nvinfo : EIATTR_KPARAM_INFO
	.align		4
.L_23:
        /*0028*/ 	.byte	0x04, 0x17
        /*002a*/ 	.short	(.L_25 - .L_24)
.L_24:
        /*002c*/ 	.word	0x00000000
        /*0030*/ 	.short	0x0002
        /*0032*/ 	.short	0x0010
        /*0034*/ 	.byte	0x00, 0xf5, 0x21, 0x00


	//----- nvinfo : EIATTR_KPARAM_INFO
	.align		4
.L_25:
        /*0038*/ 	.byte	0x04, 0x17
        /*003a*/ 	.short	(.L_27 - .L_26)
.L_26:
        /*003c*/ 	.word	0x00000000
        /*0040*/ 	.short	0x0001
        /*0042*/ 	.short	0x0008
        /*0044*/ 	.byte	0x00, 0xf5, 0x21, 0x00


	//----- nvinfo : EIATTR_KPARAM_INFO
	.align		4
.L_27:
        /*0048*/ 	.byte	0x04, 0x17
        /*004a*/ 	.short	(.L_29 - .L_28)
.L_28:
        /*004c*/ 	.word	0x00000000
        /*0050*/ 	.short	0x0000
        /*0052*/ 	.short	0x0000
        /*0054*/ 	.byte	0x00, 0xf5, 0x21, 0x00


	//----- nvinfo : EIATTR_SPARSE_MMA_MASK
	.align		4
.L_29:
        /*0058*/ 	.byte	0x03, 0x50
        /*005a*/ 	.short	0x0000


	//----- nvinfo : EIATTR_MAXREG_COUNT
	.align		4
        /*005c*/ 	.byte	0x03, 0x1b
        /*005e*/ 	.short	0x00ff


	//----- nvinfo : EIATTR_MERCURY_ISA_VERSION
	.align		4
        /*0060*/ 	.byte	0x03, 0x5f
        /*0062*/ 	.short	0x0101


	//----- nvinfo : EIATTR_COOP_GROUP_MASK_REGIDS
	.align		4
        /*0064*/ 	.byte	0x04, 0x29
        /*0066*/ 	.short	(.L_31 - .L_30)


	//   ....[0]....
.L_30:
        /*0068*/ 	.word	0xffffffff


	//   ....[1]....
        /*006c*/ 	.word	0xffffffff


	//   ....[2]....
        /*0070*/ 	.word	0xffffffff


	//   ....[3]....
        /*0074*/ 	.word	0xffffffff


	//   ....[4]....
        /*0078*/ 	.word	0xffffffff


	//----- nvinfo : EIATTR_COOP_GROUP_INSTR_OFFSETS
	.align		4
.L_31:
        /*007c*/ 	.byte	0x04, 0x28
        /*007e*/ 	.short	(.L_33 - .L_32)


	//   ....[0]....
.L_32:
        /*0080*/ 	.word	0x00000e10


	//   ....[1]....
        /*0084*/ 	.word	0x00000e40


	//   ....[2]....
        /*0088*/ 	.word	0x00000e60


	//   ....[3]....
        /*008c*/ 	.word	0x00000e80


	//   ....[4]....
        /*0090*/ 	.word	0x00000ea0


	//----- nvinfo : EIATTR_VRC_CTA_INIT_COUNT
	.align		4
.L_33:
        /*0094*/ 	.byte	0x02, 0x4a
	.zero		1
	.zero		1


	//----- nvinfo : EIATTR_EXIT_INSTR_OFFSETS
	.align		4
        /*0098*/ 	.byte	0x04, 0x1c
        /*009a*/ 	.short	(.L_35 - .L_34)


	//   ....[0]....
.L_34:
        /*009c*/ 	.word	0x00000070


	//   ....[1]....
        /*00a0*/ 	.word	0x00000eb0


	//   ....[2]....
        /*00a4*/ 	.word	0x00000f00


	//----- nvinfo : EIATTR_CBANK_PARAM_SIZE
	.align		4
.L_35:
        /*00a8*/ 	.byte	0x03, 0x19
        /*00aa*/ 	.short	0x0020


	//----- nvinfo : EIATTR_PARAM_CBANK
	.align		4
        /*00ac*/ 	.byte	0x04, 0x0a
        /*00ae*/ 	.short	(.L_37 - .L_36)
	.align		4
.L_36:
        /*00b0*/ 	.word	index@(.nv.constant0._Z9SgemvK128PKfS0_Pfii)
        /*00b4*/ 	.short	0x0380
        /*00b6*/ 	.short	0x0020


	//----- nvinfo : EIATTR_SW_WAR
	.align		4
.L_37:
        /*00b8*/ 	.byte	0x04, 0x36
        /*00ba*/ 	.short	(.L_39 - .L_38)
.L_38:
        /*00bc*/ 	.word	0x00000008
.L_39:


//--------------------- .nv.info._Z8SgemvK32PKfS0_Pfii --------------------------
	.section	.nv.info._Z8SgemvK32PKfS0_Pfii,"",@"SHT_CUDA_INFO"
	.sectionflags	@""
	.align	4


	//----- nvinfo : EIATTR_CUDA_API_VERSION
	.align		4
        /*0000*/ 	.byte	0x04, 0x37
        /*0002*/ 	.short	(.L_41 - .L_40)
.L_40:
        /*0004*/ 	.word	0x00000082


	//----- nvinfo : EIATTR_KPARAM_INFO
	.align		4
.L_41:
        /*0008*/ 	.byte	0x04, 0x17
        /*000a*/ 	.short	(.L_43 - .L_42)
.L_42:
        /*000c*/ 	.word	0x00000000
        /*0010*/ 	.short	0x0004
        /*0012*/ 	.short	0x001c
        /*0014*/ 	.byte	0x00, 0xf0, 0x11, 0x00


	//----- nvinfo : EIATTR_KPARAM_INFO
	.align		4
.L_43:
        /*0018*/ 	.byte	0x04, 0x17
        /*001a*/ 	.short	(.L_45 - .L_44)
.L_44:
        /*001c*/ 	.word	0x00000000
        /*0020*/ 	.short	0x0003
        /*0022*/ 	.short	0x0018
        /*0024*/ 	.byte	0x00, 0xf0, 0x11, 0x00


	//----- nvinfo : EIATTR_KPARAM_INFO
	.align		4
.L_45:
        /*0028*/ 	.byte	0x04, 0x17
        /*002a*/ 	.short	(.L_47 - .L_46)
.L_46:
        /*002c*/ 	.word	0x00000000
        /*0030*/ 	.short	0x0002
        /*0032*/ 	.short	0x0010
        /*0034*/ 	.byte	0x00, 0xf5, 0x21, 0x00


	//----- nvinfo : EIATTR_KPARAM_INFO
	.align		4
.L_47:
        /*0038*/ 	.byte	0x04, 0x17
        /*003a*/ 	.short	(.L_49 - .L_48)
.L_48:
        /*003c*/ 	.word	0x00000000
        /*0040*/ 	.short	0x0001
        /*0042*/ 	.short	0x0008
        /*0044*/ 	.byte	0x00, 0xf5, 0x21, 0x00


	//----- nvinfo : EIATTR_KPARAM_INFO
	.align		4
.L_49:
        /*0048*/ 	.byte	0x04, 0x17
        /*004a*/ 	.short	(.L_51 - .L_50)
.L_50:
        /*004c*/ 	.word	0x00000000
        /*0050*/ 	.short	0x0000
        /*0052*/ 	.short	0x0000
        /*0054*/ 	.byte	0x00, 0xf5, 0x21, 0x00


	//----- nvinfo : EIATTR_SPARSE_MMA_MASK
	.align		4
.L_51:
        /*0058*/ 	.byte	0x03, 0x50
        /*005a*/ 	.short	0x0000


	//----- nvinfo : EIATTR_MAXREG_COUNT
	.align		4
        /*005c*/ 	.byte	0x03, 0x1b
        /*005e*/ 	.short	0x00ff


	//----- nvinfo : EIATTR_MERCURY_ISA_VERSION
	.align		4
        /*0060*/ 	.byte	0x03, 0x5f
        /*0062*/ 	.short	0x0101


	//----- nvinfo : EIATTR_COOP_GROUP_MASK_REGIDS
	.align		4
        /*0064*/ 	.byte	0x04, 0x29
        /*0066*/ 	.short	(.L_53 - .L_52)


	//   ....[0]....
.L_52:
        /*0068*/ 	.word	0xffffffff


	//   ....[1]....
        /*006c*/ 	.word	0xffffffff


	//   ....[2]....
        /*0070*/ 	.word	0xffffffff


	//   ....[3]....
        /*0074*/ 	.word	0xffffffff


	//   ....[4]....
        /*0078*/ 	.word	0xffffffff


	//----- nvinfo : EIATTR_COOP_GROUP_INSTR_OFFSETS
	.align		4
.L_53:
        /*007c*/ 	.byte	0x04, 0x28
        /*007e*/ 	.short	(.L_55 - .L_54)


	//   ....[0]....
.L_54:
        /*0080*/ 	.word	0x00000b00


	//   ....[1]....
        /*0084*/ 	.word	0x00000b30


	//   ....[2]....
        /*0088*/ 	.word	0x00000b50


	//   ....[3]....
        /*008c*/ 	.word	0x00000b70


	//   ....[4]....
        /*0090*/ 	.word	0x00000b90


	//----- nvinfo : EIATTR_VRC_CTA_INIT_COUNT
	.align		4
.L_55:
        /*0094*/ 	.byte	0x02, 0x4a
	.zero		1
	.zero		1


	//----- nvinfo : EIATTR_EXIT_INSTR_OFFSETS
	.align		4
        /*0098*/ 	.byte	0x04, 0x1c
        /*009a*/ 	.short	(.L_57 - .L_56)


	//   ....[0]....
.L_56:
        /*009c*/ 	.word	0x00000070


	//   ....[1]....
        /*00a0*/ 	.word	0x00000ba0


	//   ....[2]....
        /*00a4*/ 	.word	0x00000bf0


	//----- nvinfo : EIATTR_CRS_STACK_SIZE
	.align		4
.L_57:
        /*00a8*/ 	.byte	0x04, 0x1e
        /*00aa*/ 	.short	(.L_59 - .L_58)
.L_58:
        /*00ac*/ 	.word	0x00000000


	//----- nvinfo : EIATTR_CBANK_PARAM_SIZE
	.align		4
.L_59:
        /*00b0*/ 	.byte	0x03, 0x19
        /*00b2*/ 	.short	0x0020


	//----- nvinfo : EIATTR_PARAM_CBANK
	.align		4
        /*00b4*/ 	.byte	0x04, 0x0a
        /*00b6*/ 	.short	(.L_61 - .L_60)
	.align		4
.L_60:
        /*00b8*/ 	.word	index@(.nv.constant0._Z8SgemvK32PKfS0_Pfii)
        /*00bc*/ 	.short	0x0380
        /*00be*/ 	.short	0x0020


	//----- nvinfo : EIATTR_SW_WAR
	.align		4
.L_61:
        /*00c0*/ 	.byte	0x04, 0x36
        /*00c2*/ 	.short	(.L_63 - .L_62)
.L_62:
        /*00c4*/ 	.word	0x00000008
.L_63:


//--------------------- .nv.info._Z16SgemvNaiveKernelPKfS0_Pfii --------------------------
	.section	.nv.info._Z16SgemvNaiveKernelPKfS0_Pfii,"",@"SHT_CUDA_INFO"
	.sectionflags	@""
	.align	4


	//----- nvinfo : EIATTR_CUDA_API_VERSION
	.align		4
        /*0000*/ 	.byte	0x04, 0x37
        /*0002*/ 	.short	(.L_65 - .L_64)
.L_64:
        /*0004*/ 	.word	0x00000082


	//----- nvinfo : EIATTR_KPARAM_INFO
	.align		4
.L_65:
        /*0008*/ 	.byte	0x04, 0x17
        /*000a*/ 	.short	(.L_67 - .L_66)
.L_66:
        /*000c*/ 	.word	0x00000000
        /*0010*/ 	.short	0x0004
        /*0012*/ 	.short	0x001c
        /*0014*/ 	.byte	0x00, 0xf0, 0x11, 0x00


	//----- nvinfo : EIATTR_KPARAM_INFO
	.align		4
.L_67:
        /*0018*/ 	.byte	0x04, 0x17
        /*001a*/ 	.short	(.L_69 - .L_68)
.L_68:
        /*001c*/ 	.word	0x00000000
        /*0020*/ 	.short	0x0003
        /*0022*/ 	.short	0x0018
        /*0024*/ 	.byte	0x00, 0xf0, 0x11, 0x00


	//----- nvinfo : EIATTR_KPARAM_INFO
	.align		4
.L_69:
        /*0028*/ 	.byte	0x04, 0x17
        /*002a*/ 	.short	(.L_71 - .L_70)
.L_70:
        /*002c*/ 	.word	0x00000000
        /*0030*/ 	.short	0x0002
        /*0032*/ 	.short	0x0010
        /*0034*/ 	.byte	0x00, 0xf5, 0x21, 0x00


	//----- nvinfo : EIATTR_KPARAM_INFO
	.align		4
.L_71:
        /*0038*/ 	.byte	0x04, 0x17
        /*003a*/ 	.short	(.L_73 - .L_72)
.L_72:
        /*003c*/ 	.word	0x00000000
        /*0040*/ 	.short	0x0001
        /*0042*/ 	.short	0x0008
        /*0044*/ 	.byte	0x00, 0xf5, 0x21, 0x00


	//----- nvinfo : EIATTR_KPARAM_INFO
	.align		4
.L_73:
        /*0048*/ 	.byte	0x04, 0x17
        /*004a*/ 	.short	(.L_75 - .L_74)
.L_74:
        /*004c*/ 	.word	0x00000000
        /*0050*/ 	.short	0x0000
        /*0052*/ 	.short	0x0000
        /*0054*/ 	.byte	0x00, 0xf5, 0x21, 0x00


	//----- nvinfo : EIATTR_SPARSE_MMA_MASK
	.align		4
.L_75:
        /*0058*/ 	.byte	0x03, 0x50
        /*005a*/ 	.short	0x0000


	//----- nvinfo : EIATTR_MAXREG_COUNT
	.align		4
        /*005c*/ 	.byte	0x03, 0x1b
        /*005e*/ 	.short	0x00ff


	//----- nvinfo : EIATTR_MERCURY_ISA_VERSION
	.align		4
        /*0060*/ 	.byte	0x03, 0x5f
        /*0062*/ 	.short	0x0101


	//----- nvinfo : EIATTR_VRC_CTA_INIT_COUNT
	.align		4
        /*0064*/ 	.byte	0x02, 0x4a
	.zero		1
	.zero		1


	//----- nvinfo : EIATTR_EXIT_INSTR_OFFSETS
	.align		4
        /*0068*/ 	.byte	0x04, 0x1c
        /*006a*/ 	.short	(.L_77 - .L_76)


	//   ....[0]....
.L_76:
        /*006c*/ 	.word	0x00000070


	//   ....[1]....
        /*0070*/ 	.word	0x00000a90


	//----- nvinfo : EIATTR_CBANK_PARAM_SIZE
	.align		4
.L_77:
        /*0074*/ 	.byte	0x03, 0x19
        /*0076*/ 	.short	0x0020


	//----- nvinfo : EIATTR_PARAM_CBANK
	.align		4
        /*0078*/ 	.byte	0x04, 0x0a
        /*007a*/ 	.short	(.L_79 - .L_78)
	.align		4
.L_78:
        /*007c*/ 	.word	index@(.nv.constant0._Z16SgemvNaiveKernelPKfS0_Pfii)
        /*0080*/ 	.short	0x0380
        /*0082*/ 	.short	0x0020


	//----- nvinfo : EIATTR_SW_WAR
	.align		4
.L_79:
        /*0084*/ 	.byte	0x04, 0x36
        /*0086*/ 	.short	(.L_81 - .L_80)
.L_80:
        /*0088*/ 	.word	0x00000008
.L_81:


//--------------------- .nv.callgraph             --------------------------
	.section	.nv.callgraph,"",@"SHT_CUDA_CALLGRAPH"
	.align	4
	.sectionentsize	8
	.align		4
        /*0000*/ 	.word	0x00000000
	.align		4
        /*0004*/ 	.word	0xffffffff
	.align		4
        /*0008*/ 	.word	0x00000000
	.align		4
        /*000c*/ 	.word	0xfffffffe
	.align		4
        /*0010*/ 	.word	0x00000000
	.align		4
        /*0014*/ 	.word	0xfffffffd
	.align		4
        /*0018*/ 	.word	0x00000000
	.align		4
        /*001c*/ 	.word	0xfffffffc


//--------------------- .text._Z9SgemvK128PKfS0_Pfii --------------------------
	.section	.text._Z9SgemvK128PKfS0_Pfii,"ax",@progbits
	.align	128
        .global         _Z9SgemvK128PKfS0_Pfii
        .type           _Z9SgemvK128PKfS0_Pfii,@function
        .size           _Z9SgemvK128PKfS0_Pfii,(.L_x_24 - _Z9SgemvK128PKfS0_Pfii)
        .other          _Z9SgemvK128PKfS0_Pfii,@"STO_CUDA_ENTRY STV_DEFAULT"
_Z9SgemvK128PKfS0_Pfii:
.text._Z9SgemvK128PKfS0_Pfii:
[----:B------:R-:W-:Y:S01]  /*0000*/  LDC R1, c[0x0][0x37c] ;  /* 0x0000df00ff017b82 */ /* 0x000fe20000000800 */
[----:B------:R-:W0:Y:S07]  /*0010*/  S2R R3, SR_TID.Y ;  /* 0x0000000000037919 */ /* 0x000e2e0000002200 */
[----:B------:R-:W0:Y:S01]  /*0020*/  S2UR UR4, SR_CTAID.X ;  /* 0x00000000000479c3 */ /* 0x000e220000002500 */
[----:B------:R-:W1:Y:S07]  /*0030*/  LDCU UR5, c[0x0][0x398] ;  /* 0x00007300ff0577ac */ /* 0x000e6e0008000800 */
[----:B------:R-:W0:Y:S02]  /*0040*/  LDC R30, c[0x0][0x364] ;  /* 0x0000d900ff1e7b82 */ /* 0x000e240000000800 */
[----:B0-----:R-:W-:-:S05]  /*0050*/  IMAD R30, R30, UR4, R3 ;  /* 0x000000041e1e7c24 */ /* 0x001fca000f8e0203 */
[----:B-1----:R-:W-:-:S13]  /*0060*/  ISETP.GE.AND P0, PT, R30, UR5, PT ;  /* 0x000000051e007c0c */ /* 0x002fda000bf06270 */
[----:B------:R-:W-:Y:S05]  /*0070*/  @P0 EXIT ;  /* 0x000000000000094d */ /* 0x000fea0003800000 */
[----:B------:R-:W0:Y:S01]  /*0080*/  LDCU UR7, c[0x0][0x39c] ;  /* 0x00007380ff0777ac */ /* 0x000e220008000800 */
[----:B------:R-:W1:Y:S01]  /*0090*/  S2R R0, SR_TID.X ;  /* 0x0000000000007919 */ /* 0x000e620000002100 */
[----:B------:R-:W-:Y:S01]  /*00a0*/  HFMA2 R23, -RZ, RZ, 0, 0 ;  /* 0x00000000ff177431 */ /* 0x000fe200000001ff */
[----:B------:R-:W2:Y:S01]  /*00b0*/  LDCU.64 UR8, c[0x0][0x358] ;  /* 0x00006b00ff0877ac */ /* 0x000ea20008000a00 */
[----:B0-----:R-:W-:Y:S02]  /*00c0*/  UISETP.GE.AND UP0, UPT, UR7, 0x80, UPT ;  /* 0x000000800700788c */ /* 0x001fe4000bf06270 */
[----:B------:R-:W-:-:S04]  /*00d0*/  USHF.R.S32.HI UR4, URZ, 0x1f, UR7 ;  /* 0x0000001fff047899 */ /* 0x000fc80008011407 */
[----:B------:R-:W-:-:S03]  /*00e0*/  ULEA.HI UR4, UR4, UR7, URZ, 0x7 ;  /* 0x0000000704047291 */ /* 0x000fc6000f8f38ff */
[----:B--2---:R-:W-:Y:S09]  /*00f0*/  BRA.U !UP0, `(.L_x_0) ;  /* 0x0000000d08447547 */ /* 0x004ff2000b800000 */
[----:B------:R-:W-:Y:S01]  /*0100*/  USHF.R.S32.HI UR4, URZ, 0x7, UR4 ;  /* 0x00000007ff047899 */ /* 0x000fe20008011404 */
[----:B------:R-:W-:Y:S01]  /*0110*/  IMAD R28, R30, UR7, RZ ;  /* 0x000000071e1c7c24 */ /* 0x000fe2000f8e02ff */
[----:B-1----:R-:W-:Y:S01]  /*0120*/  SHF.L.U32 R29, R0, 0x2, RZ ;  /* 0x00000002001d7819 */ /* 0x002fe200000006ff */
[----:B------:R-:W-:Y:S01]  /*0130*/  IMAD.MOV.U32 R23, RZ, RZ, RZ ;  /* 0x000000ffff177224 */ /* 0x000fe200078e00ff */
[----:B------:R-:W-:Y:S01]  /*0140*/  UIADD3 UR5, UPT, UPT, UR4, -0x1, URZ ;  /* 0xffffffff04057890 */ /* 0x000fe2000fffe0ff */
[----:B------:R-:W-:Y:S01]  /*0150*/  MOV R3, RZ ;  /* 0x000000ff00037202 */ /* 0x000fe20000000f00 */
[----:B------:R-:W-:Y:S01]  /*0160*/  ULOP3.LUT UR6, UR4, 0x7, URZ, 0xc0, !UPT ;  /* 0x0000000704067892 */ /* 0x000fe2000f8ec0ff */
[----:B------:R-:W-:Y:S01]  /*0170*/  SHF.R.S32.HI R2, RZ, 0x1f, R28 ;  /* 0x0000001fff027819 */ /* 0x000fe2000001141c */
[----:B------:R-:W-:Y:S02]  /*0180*/  UISETP.GE.U32.AND UP1, UPT, UR5, 0x7, UPT ;  /* 0x000000070500788c */ /* 0x000fe4000bf26070 */
[----:B------:R-:W-:-:S07]  /*0190*/  UISETP.NE.AND UP0, UPT, UR6, URZ, UPT ;  /* 0x000000ff0600728c */ /* 0x000fce000bf05270 */
[----:B------:R-:W-:Y:S05]  /*01a0*/  BRA.U !UP1, `(.L_x_1) ;  /* 0x00000005098c7547 */ /* 0x000fea000b800000 */
[----:B------:R-:W0:Y:S01]  /*01b0*/  LDC.64 R24, c[0x0][0x388] ;  /* 0x0000e200ff187b82 */ /* 0x000e220000000a00 */
[----:B------:R-:W-:Y:S01]  /*01c0*/  ULOP3.LUT UR5, UR4, 0xfffff8, URZ, 0xc0, !UPT ;  /* 0x00fffff804057892 */ /* 0x000fe2000f8ec0ff */
[----:B------:R-:W-:Y:S01]  /*01d0*/  IADD3 R20, PT, PT, R29, 0x200, RZ ;  /* 0x000002001d147810 */ /* 0x000fe20007ffe0ff */
[----:B------:R-:W-:Y:S01]  /*01e0*/  IMAD.MOV.U32 R23, RZ, RZ, RZ ;  /* 0x000000ffff177224 */ /* 0x000fe200078e00ff */
[----:B------:R-:W1:Y:S03]  /*01f0*/  LDCU.64 UR10, c[0x0][0x380] ;  /* 0x00007000ff0a77ac */ /* 0x000e660008000a00 */
[----:B------:R-:W-:Y:S01]  /*0200*/  MOV R3, UR5 ;  /* 0x0000000500037c02 */ /* 0x000fe20008000f00 */
[----:B------:R-:W-:-:S12]  /*0210*/  UIADD3 UR7, UPT, UPT, -UR5, URZ, URZ ;  /* 0x000000ff05077290 */ /* 0x000fd8000fffe1ff */
.L_x_2:
[----:B------:R-:W-:-:S04]  /*0220*/  IADD3 R27, PT, PT, R20, -0x200, RZ ;  /* 0xfffffe00141b7810 */ /* 0x000fc80007ffe0ff */
[----:B------:R-:W-:-:S04]  /*0230*/  IADD3 R4, P0, PT, R28, R27, RZ ;  /* 0x0000001b1c047210 */ /* 0x000fc80007f1e0ff */
[C---:B------:R-:W-:Y:S01]  /*0240*/  LEA.HI.X.SX32 R5, R27.reuse, R2, 0x1, P0 ;  /* 0x000000021b057211 */ /* 0x040fe200000f0eff */
[----:B0-----:R-:W-:Y:S01]  /*0250*/  IMAD.WIDE R26, R27, 0x4, R24 ;  /* 0x000000041b1a7825 */ /* 0x001fe200078e0218 */
[----:B-1----:R-:W-:-:S04]  /*0260*/  LEA R16, P0, R4, UR10, 0x2 ;  /* 0x0000000a04107c11 */ /* 0x002fc8000f8010ff */
[----:B------:R-:W-:Y:S01]  /*0270*/  LEA.HI.X R17, R4, UR11, R5, 0x2, P0 ;  /* 0x0000000b04117c11 */ /* 0x000fe200080f1405 */
[----:B------:R-:W2:Y:S01]  /*0280*/  LDG.E.128.CONSTANT R12, desc[UR8][R26.64] ;  /* 0x000000081a0c7981 */ /* 0x000ea2000c1e9d00 */
[----:B------:R-:W-:-:S03]  /*0290*/  VIADD R5, R20, 0xfffffe80 ;  /* 0xfffffe8014057836 */ /* 0x000fc60000000000 */
[----:B------:R-:W3:Y:S04]  /*02a0*/  LDG.E.128.CONSTANT R8, desc[UR8][R26.64+0x200] ;  /* 0x000200081a087981 */ /* 0x000ee8000c1e9d00 */
[----:B------:R-:W2:Y:S01]  /*02b0*/  LDG.E.128.CONSTANT R16, desc[UR8][R16.64] ;  /* 0x0000000810107981 */ /* 0x000ea2000c1e9d00 */
[----:B------:R-:W-:-:S04]  /*02c0*/  IADD3 R6, P0, PT, R28, R5, RZ ;  /* 0x000000051c067210 */ /* 0x000fc80007f1e0ff */
[----:B------:R-:W-:Y:S02]  /*02d0*/  LEA.HI.X.SX32 R5, R5, R2, 0x1, P0 ;  /* 0x0000000205057211 */ /* 0x000fe400000f0eff */
[----:B------:R-:W-:-:S04]  /*02e0*/  LEA R4, P0, R6, UR10, 0x2 ;  /* 0x0000000a06047c11 */ /* 0x000fc8000f8010ff */
[----:B------:R-:W-:-:S06]  /*02f0*/  LEA.HI.X R5, R6, UR11, R5, 0x2, P0 ;  /* 0x0000000b06057c11 */ /* 0x000fcc00080f1405 */
[----:B------:R-:W3:Y:S01]  /*0300*/  LDG.E.128.CONSTANT R4, desc[UR8][R4.64] ;  /* 0x0000000804047981 */ /* 0x000ee2000c1e9d00 */
[----:B------:R-:W-:Y:S01]  /*0310*/  IADD3 R21, PT, PT, R20, -0x80, RZ ;  /* 0xffffff8014157810 */ /* 0x000fe20007ffe0ff */
[----:B--2---:R-:W-:-:S04]  /*0320*/  FFMA R12, R16, R12, R23 ;  /* 0x0000000c100c7223 */ /* 0x004fc80000000017 */
[----:B------:R-:W-:-:S04]  /*0330*/  FFMA R13, R17, R13, R12 ;  /* 0x0000000d110d7223 */ /* 0x000fc8000000000c */
[----:B------:R-:W-:Y:S01]  /*0340*/  FFMA R14, R18, R14, R13 ;  /* 0x0000000e120e7223 */ /* 0x000fe2000000000d */
[----:B------:R-:W-:-:S04]  /*0350*/  IADD3 R13, PT, PT, R20, -0x100, RZ ;  /* 0xffffff00140d7810 */ /* 0x000fc80007ffe0ff */
[----:B------:R-:W-:Y:S01]  /*0360*/  IADD3 R12, P0, PT, R28, R13, RZ ;  /* 0x0000000d1c0c7210 */ /* 0x000fe20007f1e0ff */
[----:B------:R-:W-:-:S03]  /*0370*/  FFMA R15, R19, R15, R14 ;  /* 0x0000000f130f7223 */ /* 0x000fc6000000000e */
[----:B------:R-:W-:Y:S02]  /*0380*/  LEA.HI.X.SX32 R13, R13, R2, 0x1, P0 ;  /* 0x000000020d0d7211 */ /* 0x000fe400000f0eff */
[----:B------:R-:W-:Y:S01]  /*0390*/  LEA R16, P0, R12, UR10, 0x2 ;  /* 0x0000000a0c107c11 */ /* 0x000fe2000f8010ff */
[----:B---3--:R-:W-:-:S03]  /*03a0*/  FFMA R8, R4, R8, R15 ;  /* 0x0000000804087223 */ /* 0x008fc6000000000f */
[----:B------:R-:W-:Y:S01]  /*03b0*/  LEA.HI.X R17, R12, UR11, R13, 0x2, P0 ;  /* 0x0000000b0c117c11 */ /* 0x000fe200080f140d */
[----:B------:R-:W-:Y:S01]  /*03c0*/  FFMA R9, R5, R9, R8 ;  /* 0x0000000905097223 */ /* 0x000fe20000000008 */
[----:B------:R-:W2:Y:S01]  /*03d0*/  LDG.E.128.CONSTANT R12, desc[UR8][R26.64+0x400] ;  /* 0x000400081a0c7981 */ /* 0x000ea2000c1e9d00 */
[----:B------:R-:W-:-:S03]  /*03e0*/  IADD3 R5, P0, PT, R28, R21, RZ ;  /* 0x000000151c057210 */ /* 0x000fc60007f1e0ff */
[----:B------:R-:W2:Y:S01]  /*03f0*/  LDG.E.128.CONSTANT R16, desc[UR8][R16.64] ;  /* 0x0000000810107981 */ /* 0x000ea2000c1e9d00 */
[----:B------:R-:W-:Y:S02]  /*0400*/  LEA.HI.X.SX32 R8, R21, R2, 0x1, P0 ;  /* 0x0000000215087211 */ /* 0x000fe400000f0eff */
[----:B------:R-:W-:Y:S01]  /*0410*/  LEA R4, P0, R5, UR10, 0x2 ;  /* 0x0000000a05047c11 */ /* 0x000fe2000f8010ff */
[----:B------:R-:W-:-:S03]  /*0420*/  FFMA R6, R6, R10, R9 ;  /* 0x0000000a06067223 */ /* 0x000fc60000000009 */
[----:B------:R-:W-:Y:S01]  /*0430*/  LEA.HI.X R5, R5, UR11, R8, 0x2, P0 ;  /* 0x0000000b05057c11 */ /* 0x000fe200080f1408 */
[----:B------:R-:W-:Y:S02]  /*0440*/  FFMA R21, R7, R11, R6 ;  /* 0x0000000b07157223 */ /* 0x000fe40000000006 */
[----:B------:R-:W3:Y:S04]  /*0450*/  LDG.E.128.CONSTANT R8, desc[UR8][R26.64+0x600] ;  /* 0x000600081a087981 */ /* 0x000ee8000c1e9d00 */
[----:B------:R-:W3:Y:S01]  /*0460*/  LDG.E.128.CONSTANT R4, desc[UR8][R4.64] ;  /* 0x0000000804047981 */ /* 0x000ee2000c1e9d00 */
[----:B--2---:R-:W-:-:S04]  /*0470*/  FFMA R12, R16, R12, R21 ;  /* 0x0000000c100c7223 */ /* 0x004fc80000000015 */
[----:B------:R-:W-:Y:S01]  /*0480*/  FFMA R13, R17, R13, R12 ;  /* 0x0000000d110d7223 */ /* 0x000fe2000000000c */
[----:B------:R-:W-:-:S03]  /*0490*/  IADD3 R12, P0, PT, R28, R20, RZ ;  /* 0x000000141c0c7210 */ /* 0x000fc60007f1e0ff */
[----:B------:R-:W-:Y:S01]  /*04a0*/  FFMA R14, R18, R14, R13 ;  /* 0x0000000e120e7223 */ /* 0x000fe2000000000d */
[----:B------:R-:W-:-:S03]  /*04b0*/  LEA.HI.X.SX32 R13, R20, R2, 0x1, P0 ;  /* 0x00000002140d7211 */ /* 0x000fc600000f0eff */
[----:B------:R-:W-:Y:S01]  /*04c0*/  FFMA R15, R19, R15, R14 ;  /* 0x0000000f130f7223 */ /* 0x000fe2000000000e */
[----:B------:R-:W-:-:S03]  /*04d0*/  LEA R16, P0, R12, UR10, 0x2 ;  /* 0x0000000a0c107c11 */ /* 0x000fc6000f8010ff */
[----:B---3--:R-:W-:Y:S01]  /*04e0*/  FFMA R8, R4, R8, R15 ;  /* 0x0000000804087223 */ /* 0x008fe2000000000f */
[----:B------:R-:W-:Y:S02]  /*04f0*/  LEA.HI.X R17, R12, UR11, R13, 0x2, P0 ;  /* 0x0000000b0c117c11 */ /* 0x000fe400080f140d */
[----:B------:R-:W2:Y:S01]  /*0500*/  LDG.E.128.CONSTANT R12, desc[UR8][R26.64+0x800] ;  /* 0x000800081a0c7981 */ /* 0x000ea2000c1e9d00 */
[----:B------:R-:W-:Y:S01]  /*0510*/  FFMA R9, R5, R9, R8 ;  /* 0x0000000905097223 */ /* 0x000fe20000000008 */
[----:B------:R-:W-:Y:S02]  /*0520*/  VIADD R5, R20, 0x80 ;  /* 0x0000008014057836 */ /* 0x000fe40000000000 */
[----:B------:R-:W2:Y:S03]  /*0530*/  LDG.E.128.CONSTANT R16, desc[UR8][R16.64] ;  /* 0x0000000810107981 */ /* 0x000ea6000c1e9d00 */
[----:B------:R-:W-:-:S04]  /*0540*/  IADD3 R8, P0, PT, R28, R5, RZ ;  /* 0x000000051c087210 */ /* 0x000fc80007f1e0ff */
        /* <DEDUP_REMOVED lines=9> */
[----:B------:R-:W-:-:S03]  /*05e0*/  IADD3 R17, PT, PT, R20, 0x100, RZ ;  /* 0x0000010014117810 */ /* 0x000fc60007ffe0ff */
[----:B------:R-:W-:Y:S01]  /*05f0*/  FFMA R14, R18, R14, R13 ;  /* 0x0000000e120e7223 */ /* 0x000fe2000000000d */
[----:B------:R-:W-:-:S03]  /*0600*/  IADD3 R13, P0, PT, R28, R17, RZ ;  /* 0x000000111c0d7210 */ /* 0x000fc60007f1e0ff */
[----:B------:R-:W-:Y:S01]  /*0610*/  FFMA R15, R19, R15, R14 ;  /* 0x0000000f130f7223 */ /* 0x000fe2000000000e */
[----:B------:R-:W-:Y:S02]  /*0620*/  LEA.HI.X.SX32 R14, R17, R2, 0x1, P0 ;  /* 0x00000002110e7211 */ /* 0x000fe400000f0eff */
[C---:B------:R-:W-:Y:S01]  /*0630*/  LEA R12, P0, R13.reuse, UR10, 0x2 ;  /* 0x0000000a0d0c7c11 */ /* 0x040fe2000f8010ff */
[----:B------:R-:W2:Y:S01]  /*0640*/  LDG.E.128.CONSTANT R16, desc[UR8][R26.64+0xc00] ;  /* 0x000c00081a107981 */ /* 0x000ea2000c1e9d00 */
[----:B---3--:R-:W-:Y:S02]  /*0650*/  FFMA R8, R4, R8, R15 ;  /* 0x0000000804087223 */ /* 0x008fe4000000000f */
[----:B------:R-:W-:Y:S02]  /*0660*/  LEA.HI.X R13, R13, UR11, R14, 0x2, P0 ;  /* 0x0000000b0d0d7c11 */ /* 0x000fe400080f140e */
[----:B------:R-:W-:Y:S01]  /*0670*/  FFMA R9, R5, R9, R8 ;  /* 0x0000000905097223 */ /* 0x000fe20000000008 */
[----:B------:R-:W-:-:S03]  /*0680*/  IADD3 R5, PT, PT, R20, 0x180, RZ ;  /* 0x0000018014057810 */ /* 0x000fc60007ffe0ff */
[----:B------:R-:W2:Y:S01]  /*0690*/  LDG.E.128.CONSTANT R12, desc[UR8][R12.64] ;  /* 0x000000080c0c7981 */ /* 0x000ea2000c1e9d00 */
        /* <DEDUP_REMOVED lines=8> */
[----:B------:R-:W-:-:S04]  /*0720*/  UIADD3 UR7, UPT, UPT, UR7, 0x8, URZ ;  /* 0x0000000807077890 */ /* 0x000fc8000fffe0ff */
[----:B------:R-:W-:Y:S01]  /*0730*/  UISETP.NE.AND UP1, UPT, UR7, URZ, UPT ;  /* 0x000000ff0700728c */ /* 0x000fe2000bf25270 */
[----:B------:R-:W-:Y:S02]  /*0740*/  VIADD R20, R20, 0x400 ;  /* 0x0000040014147836 */ /* 0x000fe40000000000 */
[----:B--2---:R-:W-:-:S04]  /*0750*/  FFMA R16, R12, R16, R21 ;  /* 0x000000100c107223 */ /* 0x004fc80000000015 */
[----:B------:R-:W-:-:S04]  /*0760*/  FFMA R17, R13, R17, R16 ;  /* 0x000000110d117223 */ /* 0x000fc80000000010 */
[----:B------:R-:W-:-:S04]  /*0770*/  FFMA R14, R14, R18, R17 ;  /* 0x000000120e0e7223 */ /* 0x000fc80000000011 */
[----:B------:R-:W-:-:S04]  /*0780*/  FFMA R15, R15, R19, R14 ;  /* 0x000000130f0f7223 */ /* 0x000fc8000000000e */
[----:B---3--:R-:W-:-:S04]  /*0790*/  FFMA R4, R8, R4, R15 ;  /* 0x0000000408047223 */ /* 0x008fc8000000000f */
[----:B------:R-:W-:-:S04]  /*07a0*/  FFMA R5, R9, R5, R4 ;  /* 0x0000000509057223 */ /* 0x000fc80000000004 */
[----:B------:R-:W-:-:S04]  /*07b0*/  FFMA R6, R10, R6, R5 ;  /* 0x000000060a067223 */ /* 0x000fc80000000005 */
[----:B------:R-:W-:Y:S01]  /*07c0*/  FFMA R23, R11, R7, R6 ;  /* 0x000000070b177223 */ /* 0x000fe20000000006 */
[----:B------:R-:W-:Y:S06]  /*07d0*/  BRA.U UP1, `(.L_x_2) ;  /* 0xfffffff901907547 */ /* 0x000fec000b83ffff */
.L_x_1:
[----:B------:R-:W-:Y:S05]  /*07e0*/  BRA.U !UP0, `(.L_x_0) ;  /* 0x0000000508887547 */ /* 0x000fea000b800000 */
[----:B------:R-:W-:Y:S02]  /*07f0*/  UISETP.GE.U32.AND UP0, UPT, UR6, 0x4, UPT ;  /* 0x000000040600788c */ /* 0x000fe4000bf06070 */
[----:B------:R-:W-:-:S04]  /*0800*/  ULOP3.LUT UR5, UR4, 0x3, URZ, 0xc0, !UPT ;  /* 0x0000000304057892 */ /* 0x000fc8000f8ec0ff */
[----:B------:R-:W-:-:S03]  /*0810*/  UISETP.NE.AND UP1, UPT, UR5, URZ, UPT ;  /* 0x000000ff0500728c */ /* 0x000fc6000bf25270 */
[----:B------:R-:W-:Y:S08]  /*0820*/  BRA.U !UP0, `(.L_x_3) ;  /* 0x0000000108c07547 */ /* 0x000ff0000b800000 */
[----:B------:R-:W0:Y:S01]  /*0830*/  LDC.64 R20, c[0x0][0x388] ;  /* 0x0000e200ff147b82 */ /* 0x000e220000000a00 */
[----:B------:R-:W1:Y:S01]  /*0840*/  LDCU.64 UR6, c[0x0][0x380] ;  /* 0x00007000ff0677ac */ /* 0x000e620008000a00 */
[----:B------:R-:W-:-:S04]  /*0850*/  LEA R22, R3, R29, 0x7 ;  /* 0x0000001d03167211 */ /* 0x000fc800078e38ff */
[----:B------:R-:W-:-:S04]  /*0860*/  IADD3 R4, P0, PT, R28, R22, RZ ;  /* 0x000000161c047210 */ /* 0x000fc80007f1e0ff */
[----:B------:R-:W-:Y:S02]  /*0870*/  LEA.HI.X.SX32 R5, R22, R2, 0x1, P0 ;  /* 0x0000000216057211 */ /* 0x000fe400000f0eff */
[----:B-1----:R-:W-:-:S04]  /*0880*/  LEA R16, P0, R4, UR6, 0x2 ;  /* 0x0000000604107c11 */ /* 0x002fc8000f8010ff */
[----:B------:R-:W-:Y:S01]  /*0890*/  LEA.HI.X R17, R4, UR7, R5, 0x2, P0 ;  /* 0x0000000704117c11 */ /* 0x000fe200080f1405 */
[C---:B0-----:R-:W-:Y:S01]  /*08a0*/  IMAD.WIDE R20, R22.reuse, 0x4, R20 ;  /* 0x0000000416147825 */ /* 0x041fe200078e0214 */
[----:B------:R-:W-:-:S04]  /*08b0*/  IADD3 R5, PT, PT, R22, 0x80, RZ ;  /* 0x0000008016057810 */ /* 0x000fc80007ffe0ff */
[----:B------:R-:W2:Y:S04]  /*08c0*/  LDG.E.128.CONSTANT R12, desc[UR8][R20.64] ;  /* 0x00000008140c7981 */ /* 0x000ea8000c1e9d00 */
[----:B------:R-:W2:Y:S01]  /*08d0*/  LDG.E.128.CONSTANT R16, desc[UR8][R16.64] ;  /* 0x0000000810107981 */ /* 0x000ea2000c1e9d00 */
[----:B------:R-:W-:-:S04]  /*08e0*/  IADD3 R4, P0, PT, R28, R5, RZ ;  /* 0x000000051c047210 */ /* 0x000fc80007f1e0ff */
[----:B------:R-:W-:Y:S02]  /*08f0*/  LEA.HI.X.SX32 R5, R5, R2, 0x1, P0 ;  /* 0x0000000205057211 */ /* 0x000fe400000f0eff */
[----:B------:R-:W-:-:S04]  /*0900*/  LEA R8, P0, R4, UR6, 0x2 ;  /* 0x0000000604087c11 */ /* 0x000fc8000f8010ff */
[----:B------:R-:W-:Y:S02]  /*0910*/  LEA.HI.X R9, R4, UR7, R5, 0x2, P0 ;  /* 0x0000000704097c11 */ /* 0x000fe400080f1405 */
[----:B------:R-:W3:Y:S04]  /*0920*/  LDG.E.128.CONSTANT R4, desc[UR8][R20.64+0x200] ;  /* 0x0002000814047981 */ /* 0x000ee8000c1e9d00 */
[----:B------:R-:W3:Y:S01]  /*0930*/  LDG.E.128.CONSTANT R8, desc[UR8][R8.64] ;  /* 0x0000000808087981 */ /* 0x000ee2000c1e9d00 */
[----:B--2---:R-:W-:Y:S01]  /*0940*/  FFMA R12, R16, R12, R23 ;  /* 0x0000000c100c7223 */ /* 0x004fe20000000017 */
[----:B------:R-:W-:-:S03]  /*0950*/  VIADD R23, R22, 0x100 ;  /* 0x0000010016177836 */ /* 0x000fc60000000000 */
[----:B------:R-:W-:Y:S02]  /*0960*/  FFMA R13, R17, R13, R12 ;  /* 0x0000000d110d7223 */ /* 0x000fe4000000000c */
[----:B------:R-:W-:Y:S02]  /*0970*/  IADD3 R12, P0, PT, R28, R23, RZ ;  /* 0x000000171c0c7210 */ /* 0x000fe40007f1e0ff */
[----:B------:R-:W-:Y:S02]  /*0980*/  FFMA R14, R18, R14, R13 ;  /* 0x0000000e120e7223 */ /* 0x000fe4000000000d */
[----:B------:R-:W-:Y:S02]  /*0990*/  LEA.HI.X.SX32 R23, R23, R2, 0x1, P0 ;  /* 0x0000000217177211 */ /* 0x000fe400000f0eff */
[----:B------:R-:W-:Y:S01]  /*09a0*/  LEA R16, P0, R12, UR6, 0x2 ;  /* 0x000000060c107c11 */ /* 0x000fe2000f8010ff */
[----:B------:R-:W-:-:S03]  /*09b0*/  FFMA R15, R19, R15, R14 ;  /* 0x0000000f130f7223 */ /* 0x000fc6000000000e */
[----:B------:R-:W-:Y:S01]  /*09c0*/  LEA.HI.X R17, R12, UR7, R23, 0x2, P0 ;  /* 0x000000070c117c11 */ /* 0x000fe200080f1417 */
[----:B---3--:R-:W-:Y:S01]  /*09d0*/  FFMA R4, R8, R4, R15 ;  /* 0x0000000408047223 */ /* 0x008fe2000000000f */
[----:B------:R-:W-:Y:S01]  /*09e0*/  IADD3 R23, PT, PT, R22, 0x180, RZ ;  /* 0x0000018016177810 */ /* 0x000fe20007ffe0ff */
[----:B------:R-:W2:Y:S03]  /*09f0*/  LDG.E.128.CONSTANT R12, desc[UR8][R20.64+0x400] ;  /* 0x00040008140c7981 */ /* 0x000ea6000c1e9d00 */
[----:B------:R-:W-:Y:S01]  /*0a00*/  IADD3 R8, P0, PT, R28, R23, RZ ;  /* 0x000000171c087210 */ /* 0x000fe20007f1e0ff */
[----:B------:R-:W2:Y:S01]  /*0a10*/  LDG.E.128.CONSTANT R16, desc[UR8][R16.64] ;  /* 0x0000000810107981 */ /* 0x000ea2000c1e9d00 */
[----:B------:R-:W-:Y:S02]  /*0a20*/  FFMA R5, R9, R5, R4 ;  /* 0x0000000509057223 */ /* 0x000fe40000000004 */
[----:B------:R-:W-:-:S02]  /*0a30*/  LEA.HI.X.SX32 R23, R23, R2, 0x1, P0 ;  /* 0x0000000217177211 */ /* 0x000fc400000f0eff */
[----:B------:R-:W-:Y:S01]  /*0a40*/  LEA R24, P0, R8, UR6, 0x2 ;  /* 0x0000000608187c11 */ /* 0x000fe2000f8010ff */
[----:B------:R-:W-:-:S03]  /*0a50*/  FFMA R6, R10, R6, R5 ;  /* 0x000000060a067223 */ /* 0x000fc60000000005 */
[----:B------:R-:W-:Y:S02]  /*0a60*/  LEA.HI.X R25, R8, UR7, R23, 0x2, P0 ;  /* 0x0000000708197c11 */ /* 0x000fe400080f1417 */
[----:B------:R-:W3:Y:S04]  /*0a70*/  LDG.E.128.CONSTANT R20, desc[UR8][R20.64+0x600] ;  /* 0x0006000814147981 */ /* 0x000ee8000c1e9d00 */
[----:B------:R-:W3:Y:S01]  /*0a80*/  LDG.E.128.CONSTANT R24, desc[UR8][R24.64] ;  /* 0x0000000818187981 */ /* 0x000ee2000c1e9d00 */
[----:B------:R-:W-:Y:S01]  /*0a90*/  FFMA R7, R11, R7, R6 ;  /* 0x000000070b077223 */ /* 0x000fe20000000006 */
[----:B------:R-:W-:-:S03]  /*0aa0*/  IADD3 R3, PT, PT, R3, 0x4, RZ ;  /* 0x0000000403037810 */ /* 0x000fc60007ffe0ff */
[----:B--2---:R-:W-:-:S04]  /*0ab0*/  FFMA R12, R16, R12, R7 ;  /* 0x0000000c100c7223 */ /* 0x004fc80000000007 */
[----:B------:R-:W-:-:S04]  /*0ac0*/  FFMA R13, R17, R13, R12 ;  /* 0x0000000d110d7223 */ /* 0x000fc8000000000c */
[----:B------:R-:W-:-:S04]  /*0ad0*/  FFMA R14, R18, R14, R13 ;  /* 0x0000000e120e7223 */ /* 0x000fc8000000000d */
[----:B------:R-:W-:-:S04]  /*0ae0*/  FFMA R15, R19, R15, R14 ;  /* 0x0000000f130f7223 */ /* 0x000fc8000000000e */
[----:B---3--:R-:W-:-:S04]  /*0af0*/  FFMA R4, R24, R20, R15 ;  /* 0x0000001418047223 */ /* 0x008fc8000000000f */
[----:B------:R-:W-:-:S04]  /*0b00*/  FFMA R5, R25, R21, R4 ;  /* 0x0000001519057223 */ /* 0x000fc80000000004 */
[----:B------:R-:W-:-:S04]  /*0b10*/  FFMA R22, R26, R22, R5 ;  /* 0x000000161a167223 */ /* 0x000fc80000000005 */
[----:B------:R-:W-:-:S07]  /*0b20*/  FFMA R23, R27, R23, R22 ;  /* 0x000000171b177223 */ /* 0x000fce0000000016 */
.L_x_3:
[----:B------:R-:W-:Y:S05]  /*0b30*/  BRA.U !UP1, `(.L_x_0) ;  /* 0x0000000109b47547 */ /* 0x000fea000b800000 */
[----:B------:R-:W-:Y:S02]  /*0b40*/  UISETP.NE.AND UP0, UPT, UR5, 0x1, UPT ;  /* 0x000000010500788c */ /* 0x000fe4000bf05270 */
[----:B------:R-:W-:-:S04]  /*0b50*/  ULOP3.LUT UR4, UR4, 0x1, URZ, 0xc0, !UPT ;  /* 0x0000000104047892 */ /* 0x000fc8000f8ec0ff */
[----:B------:R-:W-:-:S03]  /*0b60*/  UISETP.NE.U32.AND UP1, UPT, UR4, 0x1, UPT ;  /* 0x000000010400788c */ /* 0x000fc6000bf25070 */
[----:B------:R-:W-:Y:S08]  /*0b70*/  BRA.U !UP0, `(.L_x_4) ;  /* 0x0000000108687547 */ /* 0x000ff0000b800000 */
[----:B------:R-:W0:Y:S01]  /*0b80*/  LDC.64 R20, c[0x0][0x388] ;  /* 0x0000e200ff147b82 */ /* 0x000e220000000a00 */
[----:B------:R-:W1:Y:S01]  /*0b90*/  LDCU.64 UR4, c[0x0][0x380] ;  /* 0x00007000ff0477ac */ /* 0x000e620008000a00 */
[----:B------:R-:W-:-:S05]  /*0ba0*/  IMAD R5, R3, 0x80, R29 ;  /* 0x0000008003057824 */ /* 0x000fca00078e021d */
[----:B------:R-:W-:Y:S02]  /*0bb0*/  IADD3 R4, P0, PT, R28, R5, RZ ;  /* 0x000000051c047210 */ /* 0x000fe40007f1e0ff */
[C---:B------:R-:W-:Y:S02]  /*0bc0*/  IADD3 R13, PT, PT, R5.reuse, 0x80, RZ ;  /* 0x00000080050d7810 */ /* 0x040fe40007ffe0ff */
[----:B------:R-:W-:Y:S02]  /*0bd0*/  LEA.HI.X.SX32 R7, R5, R2, 0x1, P0 ;  /* 0x0000000205077211 */ /* 0x000fe400000f0eff */
[----:B-1----:R-:W-:-:S04]  /*0be0*/  LEA R8, P0, R4, UR4, 0x2 ;  /* 0x0000000404087c11 */ /* 0x002fc8000f8010ff */
[----:B------:R-:W-:Y:S01]  /*0bf0*/  LEA.HI.X R9, R4, UR5, R7, 0x2, P0 ;  /* 0x0000000504097c11 */ /* 0x000fe200080f1407 */
[----:B0-----:R-:W-:Y:S01]  /*0c00*/  IMAD.WIDE R20, R5, 0x4, R20 ;  /* 0x0000000405147825 */ /* 0x001fe200078e0214 */
[----:B------:R-:W-:-:S04]  /*0c10*/  IADD3 R12, P0, PT, R28, R13, RZ ;  /* 0x0000000d1c0c7210 */ /* 0x000fc80007f1e0ff */
[----:B------:R-:W2:Y:S04]  /*0c20*/  LDG.E.128.CONSTANT R4, desc[UR8][R20.64] ;  /* 0x0000000814047981 */ /* 0x000ea8000c1e9d00 */
[----:B------:R-:W2:Y:S01]  /*0c30*/  LDG.E.128.CONSTANT R8, desc[UR8][R8.64] ;  /* 0x0000000808087981 */ /* 0x000ea2000c1e9d00 */
[----:B------:R-:W-:Y:S02]  /*0c40*/  LEA.HI.X.SX32 R13, R13, R2, 0x1, P0 ;  /* 0x000000020d0d7211 */ /* 0x000fe400000f0eff */
[----:B------:R-:W-:-:S04]  /*0c50*/  LEA R16, P0, R12, UR4, 0x2 ;  /* 0x000000040c107c11 */ /* 0x000fc8000f8010ff */
[----:B------:R-:W-:Y:S02]  /*0c60*/  LEA.HI.X R17, R12, UR5, R13, 0x2, P0 ;  /* 0x000000050c117c11 */ /* 0x000fe400080f140d */
[----:B------:R-:W3:Y:S04]  /*0c70*/  LDG.E.128.CONSTANT R12, desc[UR8][R20.64+0x200] ;  /* 0x00020008140c7981 */ /* 0x000ee8000c1e9d00 */
[----:B------:R-:W3:Y:S01]  /*0c80*/  LDG.E.128.CONSTANT R16, desc[UR8][R16.64] ;  /* 0x0000000810107981 */ /* 0x000ee2000c1e9d00 */
[----:B------:R-:W-:Y:S01]  /*0c90*/  IADD3 R3, PT, PT, R3, 0x2, RZ ;  /* 0x0000000203037810 */ /* 0x000fe20007ffe0ff */
        /* <DEDUP_REMOVED lines=8> */
.L_x_4:
[----:B------:R-:W-:Y:S05]  /*0d20*/  BRA.U UP1, `(.L_x_0) ;  /* 0x0000000101387547 */ /* 0x000fea000b800000 */
[----:B------:R-:W0:Y:S01]  /*0d30*/  LDC.64 R4, c[0x0][0x388] ;  /* 0x0000e200ff047b82 */ /* 0x000e220000000a00 */
[----:B------:R-:W1:Y:S01]  /*0d40*/  LDCU.64 UR4, c[0x0][0x380] ;  /* 0x00007000ff0477ac */ /* 0x000e620008000a00 */
[----:B------:R-:W-:-:S04]  /*0d50*/  LEA R3, R3, R29, 0x7 ;  /* 0x0000001d03037211 */ /* 0x000fc800078e38ff */
[----:B------:R-:W-:-:S04]  /*0d60*/  IADD3 R28, P0, PT, R28, R3, RZ ;  /* 0x000000031c1c7210 */ /* 0x000fc80007f1e0ff */
[----:B------:R-:W-:Y:S02]  /*0d70*/  LEA.HI.X.SX32 R7, R3, R2, 0x1, P0 ;  /* 0x0000000203077211 */ /* 0x000fe400000f0eff */
[----:B-1----:R-:W-:-:S04]  /*0d80*/  LEA R8, P0, R28, UR4, 0x2 ;  /* 0x000000041c087c11 */ /* 0x002fc8000f8010ff */
[----:B------:R-:W-:Y:S01]  /*0d90*/  LEA.HI.X R9, R28, UR5, R7, 0x2, P0 ;  /* 0x000000051c097c11 */ /* 0x000fe200080f1407 */
[----:B0-----:R-:W-:-:S05]  /*0da0*/  IMAD.WIDE R4, R3, 0x4, R4 ;  /* 0x0000000403047825 */ /* 0x001fca00078e0204 */
[----:B------:R-:W2:Y:S04]  /*0db0*/  LDG.E.128.CONSTANT R8, desc[UR8][R8.64] ;  /* 0x0000000808087981 */ /* 0x000ea8000c1e9d00 */
[----:B------:R-:W2:Y:S02]  /*0dc0*/  LDG.E.128.CONSTANT R4, desc[UR8][R4.64] ;  /* 0x0000000804047981 */ /* 0x000ea4000c1e9d00 */
[----:B--2---:R-:W-:-:S04]  /*0dd0*/  FFMA R2, R8, R4, R23 ;  /* 0x0000000408027223 */ /* 0x004fc80000000017 */
[----:B------:R-:W-:-:S04]  /*0de0*/  FFMA R3, R9, R5, R2 ;  /* 0x0000000509037223 */ /* 0x000fc80000000002 */
[----:B------:R-:W-:-:S04]  /*0df0*/  FFMA R6, R10, R6, R3 ;  /* 0x000000060a067223 */ /* 0x000fc80000000003 */
[----:B------:R-:W-:-:S07]  /*0e00*/  FFMA R23, R11, R7, R6 ;  /* 0x000000070b177223 */ /* 0x000fce0000000006 */
.L_x_0:
[----:B------:R-:W0:Y:S01]  /*0e10*/  SHFL.DOWN PT, R2, R23, 0x10, 0x1f ;  /* 0x0a001f0017027f89 */ /* 0x000e2200000e0000 */
[----:B-1----:R-:W-:Y:S01]  /*0e20*/  ISETP.NE.AND P0, PT, R0, RZ, PT ;  /* 0x000000ff0000720c */ /* 0x002fe20003f05270 */
[----:B0-----:R-:W-:-:S05]  /*0e30*/  FADD R2, R2, R23 ;  /* 0x0000001702027221 */ /* 0x001fca0000000000 */
[----:B------:R-:W0:Y:S02]  /*0e40*/  SHFL.DOWN PT, R3, R2, 0x8, 0x1f ;  /* 0x09001f0002037f89 */ /* 0x000e2400000e0000 */
[----:B0-----:R-:W-:-:S05]  /*0e50*/  FADD R3, R2, R3 ;  /* 0x0000000302037221 */ /* 0x001fca0000000000 */
[----:B------:R-:W0:Y:S02]  /*0e60*/  SHFL.DOWN PT, R4, R3, 0x4, 0x1f ;  /* 0x08801f0003047f89 */ /* 0x000e2400000e0000 */
[----:B0-----:R-:W-:-:S05]  /*0e70*/  FADD R4, R3, R4 ;  /* 0x0000000403047221 */ /* 0x001fca0000000000 */
[----:B------:R-:W0:Y:S02]  /*0e80*/  SHFL.DOWN PT, R5, R4, 0x2, 0x1f ;  /* 0x08401f0004057f89 */ /* 0x000e2400000e0000 */
[----:B0-----:R-:W-:-:S05]  /*0e90*/  FADD R5, R4, R5 ;  /* 0x0000000504057221 */ /* 0x001fca0000000000 */
[----:B------:R0:W1:Y:S01]  /*0ea0*/  SHFL.DOWN PT, R0, R5, 0x1, 0x1f ;  /* 0x08201f0005007f89 */ /* 0x00006200000e0000 */
[----:B------:R-:W-:Y:S05]  /*0eb0*/  @P0 EXIT ;  /* 0x000000000000094d */ /* 0x000fea0003800000 */
[----:B------:R-:W2:Y:S01]  /*0ec0*/  LDC.64 R2, c[0x0][0x390] ;  /* 0x0000e400ff027b82 */ /* 0x000ea20000000a00 */
[----:B01----:R-:W-:Y:S01]  /*0ed0*/  FADD R5, R5, R0 ;  /* 0x0000000005057221 */ /* 0x003fe20000000000 */
[----:B--2---:R-:W-:-:S05]  /*0ee0*/  IMAD.WIDE R30, R30, 0x4, R2 ;  /* 0x000000041e1e7825 */ /* 0x004fca00078e0202 */
[----:B------:R-:W-:Y:S01]  /*0ef0*/  STG.E desc[UR8][R30.64], R5 ;  /* 0x000000051e007986 */ /* 0x000fe2000c101908 */
[----:B------:R-:W-:Y:S05]  /*0f00*/  EXIT ;  /* 0x000000000000794d */ /* 0x000fea0003800000 */
.L_x_5:
[----:B------:R-:W-:-:S00]  /*0f10*/  BRA `(.L_x_5) ;  /* 0xfffffffc00fc7947 */ /* 0x000fc0000383ffff */
[----:B------:R-:W-:-:S00]  /*0f20*/  NOP ;  /* 0x0000000000007918 */ /* 0x000fc00000000000 */
        /* <DEDUP_REMOVED lines=13> */
.L_x_24:


//--------------------- .text._Z8SgemvK32PKfS0_Pfii --------------------------
	.section	.text._Z8SgemvK32PKfS0_Pfii,"ax",@progbits
	.align	128
        .global         _Z8SgemvK32PKfS0_Pfii
        .type           _Z8SgemvK32PKfS0_Pfii,@function
        .size           _Z8SgemvK32PKfS0_Pfii,(.L_x_25 - _Z8SgemvK32PKfS0_Pfii)
        .other          _Z8SgemvK32PKfS0_Pfii,@"STO_CUDA_ENTRY STV_DEFAULT"
_Z8SgemvK32PKfS0_Pfii:
.text._Z8SgemvK32PKfS0_Pfii:
        /* <DEDUP_REMOVED lines=8> */
[----:B------:R-:W0:Y:S01]  /*0080*/  S2R R9, SR_TID.X ;  /* 0x0000000000097919 */ /* 0x000e220000002100 */
[----:B------:R-:W0:Y:S01]  /*0090*/  LDCU UR6, c[0x0][0x39c] ;  /* 0x00007380ff0677ac */ /* 0x000e220008000800 */
[----:B------:R-:W-:Y:S01]  /*00a0*/  BSSY.RECONVERGENT B0, `(.L_x_6) ;  /* 0x00000a5000007945 */ /* 0x000fe20003800200 */
[----:B------:R-:W-:Y:S01]  /*00b0*/  HFMA2 R12, -RZ, RZ, 0, 0 ;  /* 0x00000000ff0c7431 */ /* 0x000fe200000001ff */
[----:B------:R-:W1:Y:S01]  /*00c0*/  LDCU.64 UR4, c[0x0][0x358] ;  /* 0x00006b00ff0477ac */ /* 0x000e620008000a00 */
[----:B0-----:R-:W-:-:S13]  /*00d0*/  ISETP.GE.AND P0, PT, R9, UR6, PT ;  /* 0x0000000609007c0c */ /* 0x001fda000bf06270 */
[----:B-1----:R-:W-:Y:S05]  /*00e0*/  @P0 BRA `(.L_x_7) ;  /* 0x0000000800800947 */ /* 0x002fea0003800000 */
[-C--:B------:R-:W-:Y:S01]  /*00f0*/  LOP3.LUT R2, RZ, R9.reuse, RZ, 0x33, !PT ;  /* 0x00000009ff027212 */ /* 0x080fe200078e33ff */
[----:B------:R-:W-:Y:S01]  /*0100*/  BSSY.RECONVERGENT B1, `(.L_x_8) ;  /* 0x000004d000017945 */ /* 0x000fe20003800200 */
[----:B------:R-:W-:Y:S02]  /*0110*/  MOV R12, RZ ;  /* 0x000000ff000c7202 */ /* 0x000fe40000000f00 */
[----:B------:R-:W-:Y:S02]  /*0120*/  IADD3 R2, PT, PT, R2, UR6, RZ ;  /* 0x0000000602027c10 */ /* 0x000fe4000fffe0ff */
[----:B------:R-:W-:Y:S02]  /*0130*/  MOV R11, R9 ;  /* 0x00000009000b7202 */ /* 0x000fe40000000f00 */
[C---:B------:R-:W-:Y:S02]  /*0140*/  ISETP.GE.U32.AND P1, PT, R2.reuse, 0x1e0, PT ;  /* 0x000001e00200780c */ /* 0x040fe40003f26070 */
[----:B------:R-:W-:-:S04]  /*0150*/  LEA.HI R8, R2, 0x1, RZ, 0x1b ;  /* 0x0000000102087811 */ /* 0x000fc800078fd8ff */
[----:B------:R-:W-:-:S04]  /*0160*/  LOP3.LUT R22, R8, 0xf, RZ, 0xc0, !PT ;  /* 0x0000000f08167812 */ /* 0x000fc800078ec0ff */
[----:B------:R-:W-:-:S03]  /*0170*/  ISETP.NE.AND P0, PT, R22, RZ, PT ;  /* 0x000000ff1600720c */ /* 0x000fc60003f05270 */
[----:B------:R-:W-:Y:S10]  /*0180*/  @!P1 BRA `(.L_x_9) ;  /* 0x0000000400109947 */ /* 0x000ff40003800000 */
[----:B------:R-:W0:Y:S01]  /*0190*/  LDC.64 R4, c[0x0][0x388] ;  /* 0x0000e200ff047b82 */ /* 0x000e220000000a00 */
[----:B------:R-:W-:Y:S01]  /*01a0*/  LOP3.LUT R10, R8, 0xffffff0, RZ, 0xc0, !PT ;  /* 0x0ffffff0080a7812 */ /* 0x000fe200078ec0ff */
[----:B------:R-:W-:Y:S01]  /*01b0*/  IMAD R13, R0, UR6, R9 ;  /* 0x00000006000d7c24 */ /* 0x000fe2000f8e0209 */
[----:B------:R-:W-:Y:S02]  /*01c0*/  MOV R12, RZ ;  /* 0x000000ff000c7202 */ /* 0x000fe40000000f00 */
[----:B------:R-:W-:Y:S02]  /*01d0*/  MOV R11, R9 ;  /* 0x00000009000b7202 */ /* 0x000fe40000000f00 */
[----:B------:R-:W-:Y:S01]  /*01e0*/  IADD3 R10, PT, PT, -R10, RZ, RZ ;  /* 0x000000ff0a0a7210 */ /* 0x000fe20007ffe1ff */
[----:B------:R-:W1:Y:S01]  /*01f0*/  LDC.64 R2, c[0x0][0x380] ;  /* 0x0000e000ff027b82 */ /* 0x000e620000000a00 */
[----:B0-----:R-:W-:-:S03]  /*0200*/  IMAD.WIDE.U32 R4, R9, 0x4, R4 ;  /* 0x0000000409047825 */ /* 0x001fc600078e0004 */
[----:B------:R-:W-:Y:S02]  /*0210*/  IADD3 R4, P2, PT, R4, 0x400, RZ ;  /* 0x0000040004047810 */ /* 0x000fe40007f5e0ff */
[----:B-1----:R-:W-:Y:S02]  /*0220*/  IADD3 R2, P1, PT, R2, 0x400, RZ ;  /* 0x0000040002027810 */ /* 0x002fe40007f3e0ff */
[----:B------:R-:W-:Y:S02]  /*0230*/  IADD3.X R5, PT, PT, RZ, R5, RZ, P2, !PT ;  /* 0x00000005ff057210 */ /* 0x000fe400017fe4ff */
[----:B------:R-:W-:-:S09]  /*0240*/  IADD3.X R3, PT, PT, RZ, R3, RZ, P1, !PT ;  /* 0x00000003ff037210 */ /* 0x000fd20000ffe4ff */
.L_x_10:
[----:B------:R-:W-:Y:S01]  /*0250*/  IMAD.WIDE R6, R13, 0x4, R2 ;  /* 0x000000040d067825 */ /* 0x000fe200078e0202 */
[----:B------:R-:W2:Y:S04]  /*0260*/  LDG.E.CONSTANT R16, desc[UR4][R4.64+-0x400] ;  /* 0xfffc000404107981 */ /* 0x000ea8000c1e9900 */
[----:B------:R-:W2:Y:S04]  /*0270*/  LDG.E.CONSTANT R17, desc[UR4][R6.64+-0x400] ;  /* 0xfffc000406117981 */ /* 0x000ea8000c1e9900 */
[----:B------:R-:W3:Y:S04]  /*0280*/  LDG.E.CONSTANT R26, desc[UR4][R4.64+-0x380] ;  /* 0xfffc8004041a7981 */ /* 0x000ee8000c1e9900 */
[----:B------:R-:W3:Y:S04]  /*0290*/  LDG.E.CONSTANT R19, desc[UR4][R6.64+-0x380] ;  /* 0xfffc800406137981 */ /* 0x000ee8000c1e9900 */
[----:B------:R-:W4:Y:S04]  /*02a0*/  LDG.E.CONSTANT R14, desc[UR4][R4.64+-0x300] ;  /* 0xfffd0004040e7981 */ /* 0x000f28000c1e9900 */
[----:B------:R-:W4:Y:S04]  /*02b0*/  LDG.E.CONSTANT R15, desc[UR4][R6.64+-0x300] ;  /* 0xfffd0004060f7981 */ /* 0x000f28000c1e9900 */
[----:B------:R-:W5:Y:S04]  /*02c0*/  LDG.E.CONSTANT R18, desc[UR4][R4.64+-0x280] ;  /* 0xfffd800404127981 */ /* 0x000f68000c1e9900 */
[----:B------:R-:W5:Y:S04]  /*02d0*/  LDG.E.CONSTANT R21, desc[UR4][R6.64+-0x280] ;  /* 0xfffd800406157981 */ /* 0x000f68000c1e9900 */
[----:B------:R-:W5:Y:S04]  /*02e0*/  LDG.E.CONSTANT R20, desc[UR4][R4.64+-0x200] ;  /* 0xfffe000404147981 */ /* 0x000f68000c1e9900 */
[----:B------:R-:W5:Y:S04]  /*02f0*/  LDG.E.CONSTANT R23, desc[UR4][R6.64+-0x200] ;  /* 0xfffe000406177981 */ /* 0x000f68000c1e9900 */
[----:B------:R-:W5:Y:S04]  /*0300*/  LDG.E.CONSTANT R24, desc[UR4][R4.64+-0x180] ;  /* 0xfffe800404187981 */ /* 0x000f68000c1e9900 */
[----:B------:R-:W5:Y:S04]  /*0310*/  LDG.E.CONSTANT R25, desc[UR4][R6.64+-0x180] ;  /* 0xfffe800406197981 */ /* 0x000f68000c1e9900 */
[----:B------:R-:W5:Y:S01]  /*0320*/  LDG.E.CONSTANT R27, desc[UR4][R6.64+0x380] ;  /* 0x00038004061b7981 */ /* 0x000f62000c1e9900 */
[----:B--2---:R-:W-:-:S03]  /*0330*/  FFMA R16, R17, R16, R12 ;  /* 0x0000001011107223 */ /* 0x004fc6000000000c */
[----:B------:R-:W2:Y:S04]  /*0340*/  LDG.E.CONSTANT R12, desc[UR4][R4.64+-0x80] ;  /* 0xffff8004040c7981 */ /* 0x000ea8000c1e9900 */
[----:B------:R-:W2:Y:S01]  /*0350*/  LDG.E.CONSTANT R17, desc[UR4][R6.64] ;  /* 0x0000000406117981 */ /* 0x000ea2000c1e9900 */
[----:B---3--:R-:W-:-:S03]  /*0360*/  FFMA R26, R19, R26, R16 ;  /* 0x0000001a131a7223 */ /* 0x008fc60000000010 */
[----:B------:R-:W3:Y:S04]  /*0370*/  LDG.E.CONSTANT R16, desc[UR4][R4.64+-0x100] ;  /* 0xffff000404107981 */ /* 0x000ee8000c1e9900 */
[----:B------:R-:W3:Y:S01]  /*0380*/  LDG.E.CONSTANT R19, desc[UR4][R6.64+-0x100] ;  /* 0xffff000406137981 */ /* 0x000ee2000c1e9900 */
[----:B----4-:R-:W-:-:S03]  /*0390*/  FFMA R26, R15, R14, R26 ;  /* 0x0000000e0f1a7223 */ /* 0x010fc6000000001a */
[----:B------:R-:W2:Y:S04]  /*03a0*/  LDG.E.CONSTANT R15, desc[UR4][R6.64+-0x80] ;  /* 0xffff8004060f7981 */ /* 0x000ea8000c1e9900 */
[----:B------:R-:W4:Y:S01]  /*03b0*/  LDG.E.CONSTANT R14, desc[UR4][R4.64] ;  /* 0x00000004040e7981 */ /* 0x000f22000c1e9900 */
[----:B-----5:R-:W-:-:S03]  /*03c0*/  FFMA R18, R21, R18, R26 ;  /* 0x0000001215127223 */ /* 0x020fc6000000001a */
[----:B------:R-:W5:Y:S04]  /*03d0*/  LDG.E.CONSTANT R21, desc[UR4][R6.64+0x80] ;  /* 0x0000800406157981 */ /* 0x000f68000c1e9900 */
[----:B------:R-:W5:Y:S01]  /*03e0*/  LDG.E.CONSTANT R26, desc[UR4][R4.64+0x380] ;  /* 0x00038004041a7981 */ /* 0x000f62000c1e9900 */
[----:B------:R-:W-:-:S03]  /*03f0*/  FFMA R20, R23, R20, R18 ;  /* 0x0000001417147223 */ /* 0x000fc60000000012 */
[----:B------:R-:W5:Y:S04]  /*0400*/  LDG.E.CONSTANT R18, desc[UR4][R4.64+0x80] ;  /* 0x0000800404127981 */ /* 0x000f68000c1e9900 */
[----:B------:R-:W5:Y:S01]  /*0410*/  LDG.E.CONSTANT R23, desc[UR4][R4.64+0x100] ;  /* 0x0001000404177981 */ /* 0x000f62000c1e9900 */
[----:B------:R-:W-:-:S03]  /*0420*/  FFMA R24, R25, R24, R20 ;  /* 0x0000001819187223 */ /* 0x000fc60000000014 */
[----:B------:R-:W5:Y:S04]  /*0430*/  LDG.E.CONSTANT R20, desc[UR4][R6.64+0x100] ;  /* 0x0001000406147981 */ /* 0x000f68000c1e9900 */
[----:B------:R-:W5:Y:S01]  /*0440*/  LDG.E.CONSTANT R25, desc[UR4][R4.64+0x280] ;  /* 0x0002800404197981 */ /* 0x000f62000c1e9900 */
[----:B---3--:R-:W-:-:S03]  /*0450*/  FFMA R24, R19, R16, R24 ;  /* 0x0000001013187223 */ /* 0x008fc60000000018 */
[----:B------:R-:W3:Y:S01]  /*0460*/  LDG.E.CONSTANT R19, desc[UR4][R4.64+0x180] ;  /* 0x0001800404137981 */ /* 0x000ee2000c1e9900 */
[----:B--2---:R-:W-:-:S03]  /*0470*/  FFMA R24, R15, R12, R24 ;  /* 0x0000000c0f187223 */ /* 0x004fc60000000018 */
[----:B------:R-:W3:Y:S04]  /*0480*/  LDG.E.CONSTANT R16, desc[UR4][R6.64+0x180] ;  /* 0x0001800406107981 */ /* 0x000ee8000c1e9900 */
[----:B------:R-:W2:Y:S01]  /*0490*/  LDG.E.CONSTANT R12, desc[UR4][R4.64+0x200] ;  /* 0x00020004040c7981 */ /* 0x000ea2000c1e9900 */
[----:B----4-:R-:W-:-:S03]  /*04a0*/  FFMA R28, R17, R14, R24 ;  /* 0x0000000e111c7223 */ /* 0x010fc60000000018 */
[----:B------:R-:W2:Y:S04]  /*04b0*/  LDG.E.CONSTANT R15, desc[UR4][R6.64+0x200] ;  /* 0x00020004060f7981 */ /* 0x000ea8000c1e9900 */
[----:B------:R-:W4:Y:S04]  /*04c0*/  LDG.E.CONSTANT R24, desc[UR4][R6.64+0x280] ;  /* 0x0002800406187981 */ /* 0x000f28000c1e9900 */
[----:B------:R0:W4:Y:S04]  /*04d0*/  LDG.E.CONSTANT R17, desc[UR4][R4.64+0x300] ;  /* 0x0003000404117981 */ /* 0x000128000c1e9900 */
[----:B------:R-:W4:Y:S01]  /*04e0*/  LDG.E.CONSTANT R14, desc[UR4][R6.64+0x300] ;  /* 0x00030004060e7981 */ /* 0x000f22000c1e9900 */
[----:B-----5:R-:W-:Y:S01]  /*04f0*/  FFMA R21, R21, R18, R28 ;  /* 0x0000001215157223 */ /* 0x020fe2000000001c */
[----:B------:R-:W-:-:S03]  /*0500*/  IADD3 R10, PT, PT, R10, 0x10, RZ ;  /* 0x000000100a0a7810 */ /* 0x000fc60007ffe0ff */
[----:B------:R-:W-:Y:S01]  /*0510*/  FFMA R21, R20, R23, R21 ;  /* 0x0000001714157223 */ /* 0x000fe20000000015 */
[----:B------:R-:W-:Y:S02]  /*0520*/  ISETP.NE.AND P1, PT, R10, RZ, PT ;  /* 0x000000ff0a00720c */ /* 0x000fe40003f25270 */
[----:B0-----:R-:W-:Y:S02]  /*0530*/  IADD3 R4, P2, PT, R4, 0x800, RZ ;  /* 0x0000080004047810 */ /* 0x001fe40007f5e0ff */
[----:B------:R-:W-:Y:S02]  /*0540*/  IADD3 R11, PT, PT, R11, 0x200, RZ ;  /* 0x000002000b0b7810 */ /* 0x000fe40007ffe0ff */
[----:B------:R-:W-:Y:S02]  /*0550*/  IADD3.X R5, PT, PT, RZ, R5, RZ, P2, !PT ;  /* 0x00000005ff057210 */ /* 0x000fe400017fe4ff */
[----:B------:R-:W-:Y:S01]  /*0560*/  IADD3 R13, PT, PT, R13, 0x200, RZ ;  /* 0x000002000d0d7810 */ /* 0x000fe20007ffe0ff */
[----:B---3--:R-:W-:-:S04]  /*0570*/  FFMA R16, R16, R19, R21 ;  /* 0x0000001310107223 */ /* 0x008fc80000000015 */
[----:B--2---:R-:W-:-:S04]  /*0580*/  FFMA R15, R15, R12, R16 ;  /* 0x0000000c0f0f7223 */ /* 0x004fc80000000010 */
[----:B----4-:R-:W-:-:S04]  /*0590*/  FFMA R15, R24, R25, R15 ;  /* 0x00000019180f7223 */ /* 0x010fc8000000000f */
[----:B------:R-:W-:-:S04]  /*05a0*/  FFMA R14, R14, R17, R15 ;  /* 0x000000110e0e7223 */ /* 0x000fc8000000000f */
[----:B------:R-:W-:Y:S01]  /*05b0*/  FFMA R12, R27, R26, R14 ;  /* 0x0000001a1b0c7223 */ /* 0x000fe2000000000e */
[----:B------:R-:W-:Y:S06]  /*05c0*/  @P1 BRA `(.L_x_10) ;  /* 0xfffffffc00201947 */ /* 0x000fec000383ffff */
.L_x_9:
[----:B------:R-:W-:Y:S05]  /*05d0*/  BSYNC.RECONVERGENT B1 ;  /* 0x0000000000017941 */ /* 0x000fea0003800200 */
.L_x_8:
[----:B------:R-:W-:Y:S05]  /*05e0*/  @!P0 BRA `(.L_x_7) ;  /* 0x0000000400408947 */ /* 0x000fea0003800000 */
[----:B------:R-:W-:Y:S01]  /*05f0*/  ISETP.GE.U32.AND P0, PT, R22, 0x8, PT ;  /* 0x000000081600780c */ /* 0x000fe20003f06070 */
[----:B------:R-:W-:Y:S01]  /*0600*/  BSSY.RECONVERGENT B1, `(.L_x_11) ;  /* 0x0000022000017945 */ /* 0x000fe20003800200 */
[----:B------:R-:W-:-:S04]  /*0610*/  LOP3.LUT R21, R8, 0x7, RZ, 0xc0, !PT ;  /* 0x0000000708157812 */ /* 0x000fc800078ec0ff */
[----:B------:R-:W-:-:S07]  /*0620*/  ISETP.NE.AND P1, PT, R21, RZ, PT ;  /* 0x000000ff1500720c */ /* 0x000fce0003f25270 */
[----:B------:R-:W-:Y:S06]  /*0630*/  @!P0 BRA `(.L_x_12) ;  /* 0x0000000000788947 */ /* 0x000fec0003800000 */
[----:B------:R-:W0:Y:S01]  /*0640*/  LDC.64 R4, c[0x0][0x380] ;  /* 0x0000e000ff047b82 */ /* 0x000e220000000a00 */
[----:B------:R-:W-:-:S07]  /*0650*/  IMAD R7, R0, UR6, R11 ;  /* 0x0000000600077c24 */ /* 0x000fce000f8e020b */
[----:B------:R-:W1:Y:S01]  /*0660*/  LDC.64 R2, c[0x0][0x388] ;  /* 0x0000e200ff027b82 */ /* 0x000e620000000a00 */
[----:B0-----:R-:W-:-:S05]  /*0670*/  IMAD.WIDE R4, R7, 0x4, R4 ;  /* 0x0000000407047825 */ /* 0x001fca00078e0204 */
[----:B------:R-:W2:Y:S01]  /*0680*/  LDG.E.CONSTANT R17, desc[UR4][R4.64] ;  /* 0x0000000404117981 */ /* 0x000ea2000c1e9900 */
[----:B-1----:R-:W-:-:S03]  /*0690*/  IMAD.WIDE.U32 R2, R11, 0x4, R2 ;  /* 0x000000040b027825 */ /* 0x002fc600078e0002 */
[----:B------:R-:W3:Y:S04]  /*06a0*/  LDG.E.CONSTANT R20, desc[UR4][R4.64+0x80] ;  /* 0x0000800404147981 */ /* 0x000ee8000c1e9900 */
[----:B------:R-:W2:Y:S04]  /*06b0*/  LDG.E.CONSTANT R18, desc[UR4][R2.64] ;  /* 0x0000000402127981 */ /* 0x000ea8000c1e9900 */
        /* <DEDUP_REMOVED lines=12> */
[----:B------:R-:W5:Y:S01]  /*0780*/  LDG.E.CONSTANT R26, desc[UR4][R2.64+0x380] ;  /* 0x00038004021a7981 */ /* 0x000f62000c1e9900 */
[----:B------:R-:W-:Y:S01]  /*0790*/  IADD3 R11, PT, PT, R11, 0x100, RZ ;  /* 0x000001000b0b7810 */ /* 0x000fe20007ffe0ff */
[----:B--2---:R-:W-:-:S04]  /*07a0*/  FFMA R17, R17, R18, R12 ;  /* 0x0000001211117223 */ /* 0x004fc8000000000c */
[----:B---3--:R-:W-:-:S04]  /*07b0*/  FFMA R17, R20, R19, R17 ;  /* 0x0000001314117223 */ /* 0x008fc80000000011 */
[----:B----4-:R-:W-:-:S04]  /*07c0*/  FFMA R17, R22, R23, R17 ;  /* 0x0000001716117223 */ /* 0x010fc80000000011 */
[----:B-----5:R-:W-:-:S04]  /*07d0*/  FFMA R24, R24, R25, R17 ;  /* 0x0000001918187223 */ /* 0x020fc80000000011 */
[----:B------:R-:W-:-:S04]  /*07e0*/  FFMA R15, R15, R16, R24 ;  /* 0x000000100f0f7223 */ /* 0x000fc80000000018 */
[----:B------:R-:W-:-:S04]  /*07f0*/  FFMA R13, R10, R13, R15 ;  /* 0x0000000d0a0d7223 */ /* 0x000fc8000000000f */
[----:B------:R-:W-:-:S04]  /*0800*/  FFMA R7, R6, R7, R13 ;  /* 0x0000000706077223 */ /* 0x000fc8000000000d */
[----:B------:R-:W-:-:S07]  /*0810*/  FFMA R12, R14, R26, R7 ;  /* 0x0000001a0e0c7223 */ /* 0x000fce0000000007 */
.L_x_12:
[----:B------:R-:W-:Y:S05]  /*0820*/  BSYNC.RECONVERGENT B1 ;  /* 0x0000000000017941 */ /* 0x000fea0003800200 */
.L_x_11:
        /* <DEDUP_REMOVED lines=18> */
[----:B------:R-:W5:Y:S01]  /*0950*/  LDG.E.CONSTANT R16, desc[UR4][R4.64+0x180] ;  /* 0x0001800404107981 */ /* 0x000f62000c1e9900 */
[----:B------:R-:W-:Y:S01]  /*0960*/  IADD3 R11, PT, PT, R11, 0x80, RZ ;  /* 0x000000800b0b7810 */ /* 0x000fe20007ffe0ff */
[----:B--2---:R-:W-:-:S04]  /*0970*/  FFMA R6, R7, R6, R12 ;  /* 0x0000000607067223 */ /* 0x004fc8000000000c */
[----:B---3--:R-:W-:-:S04]  /*0980*/  FFMA R6, R13, R10, R6 ;  /* 0x0000000a0d067223 */ /* 0x008fc80000000006 */
[----:B----4-:R-:W-:-:S04]  /*0990*/  FFMA R6, R15, R14, R6 ;  /* 0x0000000e0f067223 */ /* 0x010fc80000000006 */
[----:B-----5:R-:W-:-:S07]  /*09a0*/  FFMA R12, R17, R16, R6 ;  /* 0x00000010110c7223 */ /* 0x020fce0000000006 */
.L_x_14:
[----:B------:R-:W-:Y:S05]  /*09b0*/  BSYNC.RECONVERGENT B1 ;  /* 0x0000000000017941 */ /* 0x000fea0003800200 */
.L_x_13:
[----:B------:R-:W-:Y:S05]  /*09c0*/  @!P1 BRA `(.L_x_7) ;  /* 0x0000000000489947 */ /* 0x000fea0003800000 */
[----:B------:R-:W0:Y:S01]  /*09d0*/  LDC.64 R4, c[0x0][0x388] ;  /* 0x0000e200ff047b82 */ /* 0x000e220000000a00 */
[----:B------:R-:W-:-:S07]  /*09e0*/  IADD3 R8, PT, PT, -R8, RZ, RZ ;  /* 0x000000ff08087210 */ /* 0x000fce0007ffe1ff */
[----:B------:R-:W1:Y:S01]  /*09f0*/  LDC.64 R2, c[0x0][0x380] ;  /* 0x0000e000ff027b82 */ /* 0x000e620000000a00 */
[----:B0-----:R-:W-:-:S04]  /*0a00*/  IMAD.WIDE.U32 R4, R11, 0x4, R4 ;  /* 0x000000040b047825 */ /* 0x001fc800078e0004 */
[----:B------:R-:W-:Y:S01]  /*0a10*/  IMAD R11, R0, UR6, R11 ;  /* 0x00000006000b7c24 */ /* 0x000fe2000f8e020b */
[----:B------:R-:W-:Y:S02]  /*0a20*/  MOV R10, R4 ;  /* 0x00000004000a7202 */ /* 0x000fe40000000f00 */
[----:B------:R-:W-:-:S07]  /*0a30*/  MOV R7, R5 ;  /* 0x0000000500077202 */ /* 0x000fce0000000f00 */
.L_x_15:
[----:B-1----:R-:W-:Y:S01]  /*0a40*/  IMAD.WIDE R4, R11, 0x4, R2 ;  /* 0x000000040b047825 */ /* 0x002fe200078e0202 */
[----:B------:R-:W-:-:S05]  /*0a50*/  MOV R6, R10 ;  /* 0x0000000a00067202 */ /* 0x000fca0000000f00 */
[----:B------:R-:W2:Y:S04]  /*0a60*/  LDG.E.CONSTANT R5, desc[UR4][R4.64] ;  /* 0x0000000404057981 */ /* 0x000ea8000c1e9900 */
[----:B------:R0:W2:Y:S01]  /*0a70*/  LDG.E.CONSTANT R6, desc[UR4][R6.64] ;  /* 0x0000000406067981 */ /* 0x0000a2000c1e9900 */
[----:B------:R-:W-:Y:S02]  /*0a80*/  IADD3 R8, PT, PT, R8, 0x1, RZ ;  /* 0x0000000108087810 */ /* 0x000fe40007ffe0ff */
[----:B------:R-:W-:Y:S02]  /*0a90*/  IADD3 R10, P1, PT, R10, 0x80, RZ ;  /* 0x000000800a0a7810 */ /* 0x000fe40007f3e0ff */
[----:B------:R-:W-:Y:S02]  /*0aa0*/  ISETP.NE.AND P0, PT, R8, RZ, PT ;  /* 0x000000ff0800720c */ /* 0x000fe40003f05270 */
[----:B------:R-:W-:-:S02]  /*0ab0*/  IADD3 R11, PT, PT, R11, 0x20, RZ ;  /* 0x000000200b0b7810 */ /* 0x000fc40007ffe0ff */
[----:B0-----:R-:W-:Y:S01]  /*0ac0*/  IADD3.X R7, PT, PT, RZ, R7, RZ, P1, !PT ;  /* 0x00000007ff077210 */ /* 0x001fe20000ffe4ff */
[----:B--2---:R-:W-:-:S08]  /*0ad0*/  FFMA R12, R5, R6, R12 ;  /* 0x00000006050c7223 */ /* 0x004fd0000000000c */
[----:B------:R-:W-:Y:S05]  /*0ae0*/  @P0 BRA `(.L_x_15) ;  /* 0xfffffffc00d40947 */ /* 0x000fea000383ffff */
.L_x_7:
[----:B------:R-:W-:Y:S05]  /*0af0*/  BSYNC.RECONVERGENT B0 ;  /* 0x0000000000007941 */ /* 0x000fea0003800200 */
.L_x_6:
[----:B------:R-:W0:Y:S01]  /*0b00*/  SHFL.DOWN PT, R3, R12, 0x10, 0x1f ;  /* 0x0a001f000c037f89 */ /* 0x000e2200000e0000 */
[----:B------:R-:W-:Y:S01]  /*0b10*/  ISETP.NE.AND P0, PT, R9, RZ, PT ;  /* 0x000000ff0900720c */ /* 0x000fe20003f05270 */
        /* <DEDUP_REMOVED lines=10> */
[----:B-1----:R-:W-:Y:S01]  /*0bc0*/  FADD R7, R4, R7 ;  /* 0x0000000704077221 */ /* 0x002fe20000000000 */
[----:B--2---:R-:W-:-:S05]  /*0bd0*/  IMAD.WIDE R2, R0, 0x4, R2 ;  /* 0x0000000400027825 */ /* 0x004fca00078e0202 */
[----:B------:R-:W-:Y:S01]  /*0be0*/  STG.E desc[UR4][R2.64], R7 ;  /* 0x0000000702007986 */ /* 0x000fe2000c101904 */
[----:B------:R-:W-:Y:S05]  /*0bf0*/  EXIT ;  /* 0x000000000000794d */ /* 0x000fea0003800000 */
.L_x_16:
        /* <DEDUP_REMOVED lines=16> */
.L_x_25:


//--------------------- .text._Z16SgemvNaiveKernelPKfS0_Pfii --------------------------
	.section	.text._Z16SgemvNaiveKernelPKfS0_Pfii,"ax",@progbits
	.align	128
        .global         _Z16SgemvNaiveKernelPKfS0_Pfii
        .type           _Z16SgemvNaiveKernelPKfS0_Pfii,@function
        .size           _Z16SgemvNaiveKernelPKfS0_Pfii,(.L_x_26 - _Z16SgemvNaiveKernelPKfS0_Pfii)
        .other          _Z16SgemvNaiveKernelPKfS0_Pfii,@"STO_CUDA_ENTRY STV_DEFAULT"
_Z16SgemvNaiveKernelPKfS0_Pfii:
.text._Z16SgemvNaiveKernelPKfS0_Pfii:
[----:B------:R-:W-:Y:S01]  /*0000*/  LDC R1, c[0x0][0x37c] ;  /* 0x0000df00ff017b82 */ /* 0x000fe20000000800 */
[----:B------:R-:W0:Y:S07]  /*0010*/  S2R R3, SR_TID.X ;  /* 0x0000000000037919 */ /* 0x000e2e0000002100 */
[----:B------:R-:W0:Y:S01]  /*0020*/  S2UR UR4, SR_CTAID.X ;  /* 0x00000000000479c3 */ /* 0x000e220000002500 */
[----:B------:R-:W1:Y:S07]  /*0030*/  LDCU UR5, c[0x0][0x398] ;  /* 0x00007300ff0577ac */ /* 0x000e6e0008000800 */
[----:B------:R-:W0:Y:S02]  /*0040*/  LDC R0, c[0x0][0x360] ;  /* 0x0000d800ff007b82 */ /* 0x000e240000000800 */
[----:B0-----:R-:W-:-:S05]  /*0050*/  IMAD R0, R0, UR4, R3 ;  /* 0x0000000400007c24 */ /* 0x001fca000f8e0203 */
[----:B-1----:R-:W-:-:S13]  /*0060*/  ISETP.GE.AND P0, PT, R0, UR5, PT ;  /* 0x0000000500007c0c */ /* 0x002fda000bf06270 */
[----:B------:R-:W-:Y:S05]  /*0070*/  @P0 EXIT ;  /* 0x000000000000094d */ /* 0x000fea0003800000 */
[----:B------:R-:W0:Y:S01]  /*0080*/  LDCU UR8, c[0x0][0x39c] ;  /* 0x00007380ff0877ac */ /* 0x000e220008000800 */
[----:B------:R-:W-:Y:S01]  /*0090*/  HFMA2 R15, -RZ, RZ, 0, 0 ;  /* 0x00000000ff0f7431 */ /* 0x000fe200000001ff */
[----:B------:R-:W1:Y:S01]  /*00a0*/  LDCU.64 UR16, c[0x0][0x358] ;  /* 0x00006b00ff1077ac */ /* 0x000e620008000a00 */
[----:B0-----:R-:W-:-:S09]  /*00b0*/  UISETP.GE.AND UP0, UPT, UR8, 0x1, UPT ;  /* 0x000000010800788c */ /* 0x001fd2000bf06270 */
[----:B-1----:R-:W-:Y:S05]  /*00c0*/  BRA.U !UP0, `(.L_x_17) ;  /* 0x0000000908647547 */ /* 0x002fea000b800000 */
[----:B------:R-:W-:Y:S02]  /*00d0*/  UISETP.GE.U32.AND UP1, UPT, UR8, 0x10, UPT ;  /* 0x000000100800788c */ /* 0x000fe4000bf26070 */
[----:B------:R-:W-:Y:S01]  /*00e0*/  IMAD R7, R0, UR8, RZ ;  /* 0x0000000800077c24 */ /* 0x000fe2000f8e02ff */
[----:B------:R-:W-:Y:S01]  /*00f0*/  ULOP3.LUT UR9, UR8, 0xf, URZ, 0xc0, !UPT ;  /* 0x0000000f08097892 */ /* 0x000fe2000f8ec0ff */
[----:B------:R-:W-:Y:S02]  /*0100*/  MOV R15, RZ ;  /* 0x000000ff000f7202 */ /* 0x000fe40000000f00 */
[----:B------:R-:W-:Y:S01]  /*0110*/  MOV R8, RZ ;  /* 0x000000ff00087202 */ /* 0x000fe20000000f00 */
[----:B------:R-:W-:Y:S02]  /*0120*/  UISETP.NE.AND UP0, UPT, UR9, URZ, UPT ;  /* 0x000000ff0900728c */ /* 0x000fe4000bf05270 */
[----:B------:R-:W-:Y:S09]  /*0130*/  BRA.U !UP1, `(.L_x_18) ;  /* 0x0000000509147547 */ /* 0x000ff2000b800000 */
[----:B------:R-:W0:Y:S01]  /*0140*/  LDCU.128 UR12, c[0x0][0x380] ;  /* 0x00007000ff0c77ac */ /* 0x000e220008000c00 */
[----:B------:R-:W-:Y:S02]  /*0150*/  MOV R15, RZ ;  /* 0x000000ff000f7202 */ /* 0x000fe40000000f00 */
[----:B------:R-:W-:Y:S01]  /*0160*/  MOV R6, R7 ;  /* 0x0000000700067202 */ /* 0x000fe20000000f00 */
[----:B------:R-:W-:-:S04]  /*0170*/  ULOP3.LUT UR10, UR8, 0x7ffffff0, URZ, 0xc0, !UPT ;  /* 0x7ffffff0080a7892 */ /* 0x000fc8000f8ec0ff */
[----:B------:R-:W-:Y:S02]  /*0180*/  UIADD3 UR11, UPT, UPT, -UR10, URZ, URZ ;  /* 0x000000ff0a0b7290 */ /* 0x000fe4000fffe1ff */
[----:B------:R-:W-:Y:S01]  /*0190*/  MOV R8, UR10 ;  /* 0x0000000a00087c02 */ /* 0x000fe20008000f00 */
[----:B0-----:R-:W-:Y:S02]  /*01a0*/  UIADD3 UR4, UP2, UPT, UR14, 0x20, URZ ;  /* 0x000000200e047890 */ /* 0x001fe4000ff5e0ff */
[----:B------:R-:W-:Y:S02]  /*01b0*/  UIADD3 UR6, UP1, UPT, UR12, 0x20, URZ ;  /* 0x000000200c067890 */ /* 0x000fe4000ff3e0ff */
[----:B------:R-:W-:Y:S02]  /*01c0*/  UIADD3.X UR5, UPT, UPT, URZ, UR15, URZ, UP2, !UPT ;  /* 0x0000000fff057290 */ /* 0x000fe400097fe4ff */
[----:B------:R-:W-:Y:S01]  /*01d0*/  MOV R2, UR4 ;  /* 0x0000000400027c02 */ /* 0x000fe20008000f00 */
[----:B------:R-:W-:-:S03]  /*01e0*/  UIADD3.X UR7, UPT, UPT, URZ, UR13, URZ, UP1, !UPT ;  /* 0x0000000dff077290 */ /* 0x000fc60008ffe4ff */
[----:B------:R-:W-:-:S09]  /*01f0*/  MOV R3, UR5 ;  /* 0x0000000500037c02 */ /* 0x000fd20008000f00 */
.L_x_19:
[----:B------:R-:W-:Y:S01]  /*0200*/  MOV R4, UR6 ;  /* 0x0000000600047c02 */ /* 0x000fe20008000f00 */
[----:B------:R-:W2:Y:S01]  /*0210*/  LDG.E.CONSTANT R17, desc[UR16][R2.64+-0x20] ;  /* 0xffffe01002117981 */ /* 0x000ea2000c1e9900 */
[----:B------:R-:W-:-:S03]  /*0220*/  MOV R5, UR7 ;  /* 0x0000000700057c02 */ /* 0x000fc60008000f00 */
[----:B------:R-:W3:Y:S01]  /*0230*/  LDG.E.CONSTANT R25, desc[UR16][R2.64+-0x1c] ;  /* 0xffffe41002197981 */ /* 0x000ee2000c1e9900 */
[----:B------:R-:W-:-:S03]  /*0240*/  IMAD.WIDE R4, R6, 0x4, R4 ;  /* 0x0000000406047825 */ /* 0x000fc600078e0204 */
[----:B------:R-:W4:Y:S04]  /*0250*/  LDG.E.CONSTANT R19, desc[UR16][R2.64+-0x18] ;  /* 0xffffe81002137981 */ /* 0x000f28000c1e9900 */
[----:B------:R-:W2:Y:S04]  /*0260*/  LDG.E.CONSTANT R16, desc[UR16][R4.64+-0x20] ;  /* 0xffffe01004107981 */ /* 0x000ea8000c1e9900 */
[----:B------:R-:W3:Y:S04]  /*0270*/  LDG.E.CONSTANT R18, desc[UR16][R4.64+-0x1c] ;  /* 0xffffe41004127981 */ /* 0x000ee8000c1e9900 */
        /* <DEDUP_REMOVED lines=15> */
[----:B------:R-:W3:Y:S01]  /*0370*/  LDG.E.CONSTANT R17, desc[UR16][R2.64+0x4] ;  /* 0x0000041002117981 */ /* 0x000ee2000c1e9900 */
[----:B----4-:R-:W-:-:S03]  /*0380*/  FFMA R26, R20, R19, R25 ;  /* 0x00000013141a7223 */ /* 0x010fc60000000019 */
[----:B------:R-:W3:Y:S04]  /*0390*/  LDG.E.CONSTANT R18, desc[UR16][R4.64+0x4] ;  /* 0x0000041004127981 */ /* 0x000ee8000c1e9900 */
[----:B------:R-:W4:Y:S01]  /*03a0*/  LDG.E.CONSTANT R20, desc[UR16][R2.64+0x8] ;  /* 0x0000081002147981 */ /* 0x000f22000c1e9900 */
[----:B-----5:R-:W-:-:S03]  /*03b0*/  FFMA R25, R21, R22, R26 ;  /* 0x0000001615197223 */ /* 0x020fc6000000001a */
[----:B------:R-:W4:Y:S04]  /*03c0*/  LDG.E.CONSTANT R19, desc[UR16][R4.64+0x8] ;  /* 0x0000081004137981 */ /* 0x000f28000c1e9900 */
[----:B------:R-:W5:Y:S01]  /*03d0*/  LDG.E.CONSTANT R22, desc[UR16][R2.64+0xc] ;  /* 0x00000c1002167981 */ /* 0x000f62000c1e9900 */
[----:B------:R-:W-:-:S03]  /*03e0*/  FFMA R25, R24, R23, R25 ;  /* 0x0000001718197223 */ /* 0x000fc60000000019 */
[----:B------:R-:W5:Y:S04]  /*03f0*/  LDG.E.CONSTANT R21, desc[UR16][R4.64+0xc] ;  /* 0x00000c1004157981 */ /* 0x000f68000c1e9900 */
[----:B------:R-:W5:Y:S01]  /*0400*/  LDG.E.CONSTANT R24, desc[UR16][R2.64+0x10] ;  /* 0x0000101002187981 */ /* 0x000f62000c1e9900 */
[----:B------:R-:W-:-:S03]  /*0410*/  FFMA R25, R10, R9, R25 ;  /* 0x000000090a197223 */ /* 0x000fc60000000019 */
[----:B------:R-:W5:Y:S04]  /*0420*/  LDG.E.CONSTANT R23, desc[UR16][R4.64+0x10] ;  /* 0x0000101004177981 */ /* 0x000f68000c1e9900 */
[----:B------:R-:W5:Y:S01]  /*0430*/  LDG.E.CONSTANT R10, desc[UR16][R2.64+0x14] ;  /* 0x00001410020a7981 */ /* 0x000f62000c1e9900 */
[----:B------:R-:W-:-:S03]  /*0440*/  FFMA R27, R12, R11, R25 ;  /* 0x0000000b0c1b7223 */ /* 0x000fc60000000019 */
[----:B------:R-:W5:Y:S04]  /*0450*/  LDG.E.CONSTANT R9, desc[UR16][R4.64+0x14] ;  /* 0x0000141004097981 */ /* 0x000f68000c1e9900 */
[----:B------:R-:W5:Y:S04]  /*0460*/  LDG.E.CONSTANT R11, desc[UR16][R2.64+0x18] ;  /* 0x00001810020b7981 */ /* 0x000f68000c1e9900 */
[----:B------:R-:W5:Y:S04]  /*0470*/  LDG.E.CONSTANT R12, desc[UR16][R4.64+0x18] ;  /* 0x00001810040c7981 */ /* 0x000f68000c1e9900 */
[----:B------:R-:W5:Y:S04]  /*0480*/  LDG.E.CONSTANT R25, desc[UR16][R4.64+0x1c] ;  /* 0x00001c1004197981 */ /* 0x000f68000c1e9900 */
[----:B------:R0:W5:Y:S01]  /*0490*/  LDG.E.CONSTANT R26, desc[UR16][R2.64+0x1c] ;  /* 0x00001c10021a7981 */ /* 0x000162000c1e9900 */
[----:B------:R-:W-:Y:S01]  /*04a0*/  FFMA R13, R14, R13, R27 ;  /* 0x0000000d0e0d7223 */ /* 0x000fe2000000001b */
[----:B------:R-:W-:-:S04]  /*04b0*/  UIADD3 UR11, UPT, UPT, UR11, 0x10, URZ ;  /* 0x000000100b0b7890 */ /* 0x000fc8000fffe0ff */
[----:B------:R-:W-:Y:S01]  /*04c0*/  UISETP.NE.AND UP1, UPT, UR11, URZ, UPT ;  /* 0x000000ff0b00728c */ /* 0x000fe2000bf25270 */
[----:B0-----:R-:W-:Y:S02]  /*04d0*/  IADD3 R2, P0, PT, R2, 0x40, RZ ;  /* 0x0000004002027810 */ /* 0x001fe40007f1e0ff */
[----:B------:R-:W-:Y:S02]  /*04e0*/  IADD3 R6, PT, PT, R6, 0x10, RZ ;  /* 0x0000001006067810 */ /* 0x000fe40007ffe0ff */
[----:B------:R-:W-:Y:S01]  /*04f0*/  IADD3.X R3, PT, PT, RZ, R3, RZ, P0, !PT ;  /* 0x00000003ff037210 */ /* 0x000fe200007fe4ff */
[----:B--2---:R-:W-:-:S04]  /*0500*/  FFMA R13, R16, R15, R13 ;  /* 0x0000000f100d7223 */ /* 0x004fc8000000000d */
[----:B---3--:R-:W-:-:S04]  /*0510*/  FFMA R18, R18, R17, R13 ;  /* 0x0000001112127223 */ /* 0x008fc8000000000d */
[----:B----4-:R-:W-:-:S04]  /*0520*/  FFMA R18, R19, R20, R18 ;  /* 0x0000001413127223 */ /* 0x010fc80000000012 */
[----:B-----5:R-:W-:-:S04]  /*0530*/  FFMA R18, R21, R22, R18 ;  /* 0x0000001615127223 */ /* 0x020fc80000000012 */
[----:B------:R-:W-:-:S04]  /*0540*/  FFMA R18, R23, R24, R18 ;  /* 0x0000001817127223 */ /* 0x000fc80000000012 */
[----:B------:R-:W-:-:S04]  /*0550*/  FFMA R9, R9, R10, R18 ;  /* 0x0000000a09097223 */ /* 0x000fc80000000012 */
[----:B------:R-:W-:-:S04]  /*0560*/  FFMA R12, R12, R11, R9 ;  /* 0x0000000b0c0c7223 */ /* 0x000fc80000000009 */
[----:B------:R-:W-:Y:S01]  /*0570*/  FFMA R15, R25, R26, R12 ;  /* 0x0000001a190f7223 */ /* 0x000fe2000000000c */
[----:B------:R-:W-:Y:S06]  /*0580*/  BRA.U UP1, `(.L_x_19) ;  /* 0xfffffffd011c7547 */ /* 0x000fec000b83ffff */
.L_x_18:
[----:B------:R-:W-:Y:S05]  /*0590*/  BRA.U !UP0, `(.L_x_17) ;  /* 0x0000000508307547 */ /* 0x000fea000b800000 */
[----:B------:R-:W-:Y:S02]  /*05a0*/  UISETP.GE.U32.AND UP0, UPT, UR9, 0x8, UPT ;  /* 0x000000080900788c */ /* 0x000fe4000bf06070 */
[----:B------:R-:W-:-:S04]  /*05b0*/  ULOP3.LUT UR5, UR8, 0x7, URZ, 0xc0, !UPT ;  /* 0x0000000708057892 */ /* 0x000fc8000f8ec0ff */
[----:B------:R-:W-:-:S03]  /*05c0*/  UISETP.NE.AND UP1, UPT, UR5, URZ, UPT ;  /* 0x000000ff0500728c */ /* 0x000fc6000bf25270 */
[----:B------:R-:W-:Y:S08]  /*05d0*/  BRA.U !UP0, `(.L_x_20) ;  /* 0x0000000108787547 */ /* 0x000ff0000b800000 */
[----:B------:R-:W0:Y:S01]  /*05e0*/  LDC.64 R2, c[0x0][0x380] ;  /* 0x0000e000ff027b82 */ /* 0x000e220000000a00 */
[----:B------:R-:W-:-:S07]  /*05f0*/  IADD3 R9, PT, PT, R7, R8, RZ ;  /* 0x0000000807097210 */ /* 0x000fce0007ffe0ff */
        /* <DEDUP_REMOVED lines=28> */
.L_x_20:
        /* <DEDUP_REMOVED lines=23> */
.L_x_21:
[----:B------:R-:W-:Y:S05]  /*0930*/  BRA.U !UP1, `(.L_x_17) ;  /* 0x0000000109487547 */ /* 0x000fea000b800000 */
[----:B------:R-:W0:Y:S01]  /*0940*/  LDC.64 R2, c[0x0][0x388] ;  /* 0x0000e200ff027b82 */ /* 0x000e220000000a00 */
[----:B------:R-:W-:Y:S01]  /*0950*/  IADD3 R7, PT, PT, R7, R8, RZ ;  /* 0x0000000807077210 */ /* 0x000fe20007ffe0ff */
[----:B------:R-:W-:-:S06]  /*0960*/  UIADD3 UR4, UPT, UPT, -UR4, URZ, URZ ;  /* 0x000000ff04047290 */ /* 0x000fcc000fffe1ff */
[----:B------:R-:W1:Y:S01]  /*0970*/  LDC.64 R10, c[0x0][0x380] ;  /* 0x0000e000ff0a7b82 */ /* 0x000e620000000a00 */
[----:B0-----:R-:W-:-:S03]  /*0980*/  IMAD.WIDE.U32 R2, R8, 0x4, R2 ;  /* 0x0000000408027825 */ /* 0x001fc600078e0002 */
[----:B------:R-:W-:Y:S02]  /*0990*/  MOV R6, R2 ;  /* 0x0000000200067202 */ /* 0x000fe40000000f00 */
[----:B------:R-:W-:-:S07]  /*09a0*/  MOV R5, R3 ;  /* 0x0000000300057202 */ /* 0x000fce0000000f00 */
.L_x_22:
[----:B-1----:R-:W-:Y:S01]  /*09b0*/  IMAD.WIDE R2, R7, 0x4, R10 ;  /* 0x0000000407027825 */ /* 0x002fe200078e020a */
[----:B------:R-:W-:-:S05]  /*09c0*/  MOV R4, R6 ;  /* 0x0000000600047202 */ /* 0x000fca0000000f00 */
[----:B------:R-:W2:Y:S04]  /*09d0*/  LDG.E.CONSTANT R2, desc[UR16][R2.64] ;  /* 0x0000001002027981 */ /* 0x000ea8000c1e9900 */
[----:B------:R0:W2:Y:S01]  /*09e0*/  LDG.E.CONSTANT R4, desc[UR16][R4.64] ;  /* 0x0000001004047981 */ /* 0x0000a2000c1e9900 */
[----:B------:R-:W-:Y:S01]  /*09f0*/  UIADD3 UR4, UPT, UPT, UR4, 0x1, URZ ;  /* 0x0000000104047890 */ /* 0x000fe2000fffe0ff */
[----:B------:R-:W-:Y:S02]  /*0a00*/  IADD3 R6, P0, PT, R6, 0x4, RZ ;  /* 0x0000000406067810 */ /* 0x000fe40007f1e0ff */
[----:B------:R-:W-:Y:S01]  /*0a10*/  IADD3 R7, PT, PT, R7, 0x1, RZ ;  /* 0x0000000107077810 */ /* 0x000fe20007ffe0ff */
[----:B------:R-:W-:Y:S01]  /*0a20*/  UISETP.NE.AND UP0, UPT, UR4, URZ, UPT ;  /* 0x000000ff0400728c */ /* 0x000fe2000bf05270 */
[----:B0-----:R-:W-:Y:S01]  /*0a30*/  IADD3.X R5, PT, PT, RZ, R5, RZ, P0, !PT ;  /* 0x00000005ff057210 */ /* 0x001fe200007fe4ff */
[----:B--2---:R-:W-:-:S07]  /*0a40*/  FFMA R15, R2, R4, R15 ;  /* 0x00000004020f7223 */ /* 0x004fce000000000f */
[----:B------:R-:W-:Y:S05]  /*0a50*/  BRA.U UP0, `(.L_x_22) ;  /* 0xfffffffd00d47547 */ /* 0x000fea000b83ffff */
.L_x_17:
[----:B------:R-:W0:Y:S02]  /*0a60*/  LDC.64 R2, c[0x0][0x390] ;  /* 0x0000e400ff027b82 */ /* 0x000e240000000a00 */
[----:B0-----:R-:W-:-:S05]  /*0a70*/  IMAD.WIDE R2, R0, 0x4, R2 ;  /* 0x0000000400027825 */ /* 0x001fca00078e0202 */
[----:B------:R-:W-:Y:S01]  /*0a80*/  STG.E desc[UR16][R2.64], R15 ;  /* 0x0000000f02007986 */ /* 0x000fe2000c101910 */
[----:B------:R-:W-:Y:S05]  /*0a90*/  EXIT ;  /* 0x000000000000794d */ /* 0x000fea0003800000 */
.L_x_23:
        /* <DEDUP_REMOVED lines=14> */
.L_x_26:


//--------------------- .nv.shared.reserved.0     --------------------------
	.section	.nv.shared.reserved.0,"aw",@nobits
	.weak		__nv_reservedSMEM_offset_0_alias
	.size		__nv_reservedSMEM_offset_0_alias, 0, 64
	.other		__nv_reservedSMEM_offset_0_alias,@"STO_CUDA_RESERVED_SHARED STV_DEFAULT"
__nv_reservedSMEM_offset_0_alias:
	.zero		0
	.zero		64


//--------------------- .nv.constant0._Z9SgemvK128PKfS0_Pfii --------------------------
	.section	.nv.constant0._Z9SgemvK128PKfS0_Pfii,"a",@progbits
	.sectionflags	@""
	.align	4
.nv.constant0._Z9SgemvK128PKfS0_Pfii:
	.zero		928


//--------------------- .nv.constant0._Z8SgemvK32PKfS0_Pfii --------------------------
	.section	.nv.constant0._Z8SgemvK32PKfS0_Pfii,"a",@progbits
	.sectionflags	@""
	.align	4
.nv.constant0._Z8SgemvK32PKfS0_Pfii:
	.zero		928


//--------------------- .nv.constant0._Z16SgemvNaiveKernelPKfS0_Pfii --------------------------
	.section	.nv.constant0._Z16SgemvNaiveKernelPKfS0_Pfii,"a",@progbits
	.sectionflags	@""
	.align	4
.nv.constant0._Z16SgemvNaiveKernelPKfS0_Pfii:
	.zero		928


//--------------------- SYMBOLS --------------------------

	.type		.nv.reservedSmem.offset0,@object
	.size		.nv.reservedSmem.offset0,0x4
